//
// Generated by NVIDIA NVVM Compiler
//
// Compiler Build ID: CL-36424714
// Cuda compilation tools, release 13.0, V13.0.88
// Based on NVVM 20.0.0
//

.version 9.0
.target sm_100
.address_size 64

	// .globl	_Z24processImageSmoothFilterP8RgbPixelmmmS0_

.visible .entry _Z24processImageSmoothFilterP8RgbPixelmmmS0_(
	.param .u64 .ptr .align 1 _Z24processImageSmoothFilterP8RgbPixelmmmS0__param_0,
	.param .u64 _Z24processImageSmoothFilterP8RgbPixelmmmS0__param_1,
	.param .u64 _Z24processImageSmoothFilterP8RgbPixelmmmS0__param_2,
	.param .u64 _Z24processImageSmoothFilterP8RgbPixelmmmS0__param_3,
	.param .u64 .ptr .align 1 _Z24processImageSmoothFilterP8RgbPixelmmmS0__param_4
)
{
	.reg .pred 	%p<14>;
	.reg .b32 	%r<161>;
	.reg .b32 	%f<15>;
	.reg .b64 	%rd<75>;
	.reg .b64 	%fd<7>;

	ld.param.u64 	%rd34, [_Z24processImageSmoothFilterP8RgbPixelmmmS0__param_0];
	ld.param.u64 	%rd30, [_Z24processImageSmoothFilterP8RgbPixelmmmS0__param_1];
	ld.param.u64 	%rd31, [_Z24processImageSmoothFilterP8RgbPixelmmmS0__param_2];
	ld.param.u64 	%rd32, [_Z24processImageSmoothFilterP8RgbPixelmmmS0__param_3];
	cvta.to.global.u64 	%rd1, %rd34;
	mov.u32 	%r40, %ntid.x;
	mov.u32 	%r41, %ctaid.x;
	mov.u32 	%r42, %tid.x;
	mad.lo.s32 	%r43, %r40, %r41, %r42;
	cvt.u64.u32 	%rd2, %r43;
	and.b64  	%rd35, %rd30, -4294967296;
	setp.ne.s64 	%p1, %rd35, 0;
	@%p1 bra 	$L__BB0_2;
	cvt.u32.u64 	%r44, %rd30;
	cvt.u32.u64 	%r45, %rd2;
	div.u32 	%r46, %r45, %r44;
	mul.lo.s32 	%r47, %r46, %r44;
	sub.s32 	%r48, %r45, %r47;
	cvt.u64.u32 	%rd67, %r46;
	cvt.u64.u32 	%rd68, %r48;
	bra.uni 	$L__BB0_3;
$L__BB0_2:
	div.u64 	%rd67, %rd2, %rd30;
	mul.lo.s64 	%rd36, %rd67, %rd30;
	sub.s64 	%rd68, %rd2, %rd36;
$L__BB0_3:
	max.u64 	%rd37, %rd67, %rd32;
	sub.s64 	%rd9, %rd37, %rd32;
	add.s64 	%rd38, %rd67, %rd32;
	setp.lt.u64 	%p2, %rd38, %rd31;
	add.s64 	%rd39, %rd31, -1;
	selp.b64 	%rd10, %rd38, %rd39, %p2;
	max.u64 	%rd40, %rd68, %rd32;
	sub.s64 	%rd11, %rd40, %rd32;
	add.s64 	%rd41, %rd68, %rd32;
	setp.lt.u64 	%p3, %rd41, %rd30;
	add.s64 	%rd42, %rd30, -1;
	selp.b64 	%rd12, %rd41, %rd42, %p3;
	setp.lt.u64 	%p4, %rd10, %rd9;
	mov.f32 	%f12, 0f00000000;
	mov.f32 	%f13, %f12;
	mov.f32 	%f14, %f12;
	@%p4 bra 	$L__BB0_19;
	add.s64 	%rd43, %rd12, 1;
	min.u64 	%rd44, %rd32, %rd68;
	mad.lo.s64 	%rd45, %rd30, %rd67, %rd44;
	sub.s64 	%rd46, %rd2, %rd45;
	add.s64 	%rd47, %rd46, 1;
	max.u64 	%rd48, %rd47, %rd43;
	add.s64 	%rd49, %rd45, %rd48;
	sub.s64 	%rd50, %rd49, %rd2;
	and.b64  	%rd13, %rd50, 7;
	sub.s64 	%rd14, %rd2, %rd49;
	and.b64  	%rd15, %rd50, -8;
	and.b64  	%rd16, %rd50, 3;
	and.b64  	%rd17, %rd50, 1;
	mov.b32 	%r160, 0;
	mov.u64 	%rd69, %rd9;
	mov.u32 	%r159, %r160;
	mov.u32 	%r158, %r160;
$L__BB0_5:
	setp.lt.u64 	%p5, %rd12, %rd11;
	@%p5 bra 	$L__BB0_17;
	setp.gt.u64 	%p6, %rd14, -8;
	mul.lo.s64 	%rd19, %rd69, %rd30;
	mov.u64 	%rd72, %rd11;
	@%p6 bra 	$L__BB0_9;
	mov.u64 	%rd70, %rd15;
	mov.u64 	%rd72, %rd11;
$L__BB0_8:
	.pragma "nounroll";
	add.s64 	%rd51, %rd72, %rd19;
	mad.lo.s64 	%rd52, %rd51, 3, %rd1;
	ld.global.u8 	%r51, [%rd52+2];
	add.s32 	%r52, %r158, %r51;
	ld.global.u8 	%r53, [%rd52+1];
	add.s32 	%r54, %r159, %r53;
	ld.global.u8 	%r55, [%rd52];
	add.s32 	%r56, %r160, %r55;
	ld.global.u8 	%r57, [%rd52+5];
	add.s32 	%r58, %r52, %r57;
	ld.global.u8 	%r59, [%rd52+4];
	add.s32 	%r60, %r54, %r59;
	ld.global.u8 	%r61, [%rd52+3];
	add.s32 	%r62, %r56, %r61;
	ld.global.u8 	%r63, [%rd52+8];
	add.s32 	%r64, %r58, %r63;
	ld.global.u8 	%r65, [%rd52+7];
	add.s32 	%r66, %r60, %r65;
	ld.global.u8 	%r67, [%rd52+6];
	add.s32 	%r68, %r62, %r67;
	ld.global.u8 	%r69, [%rd52+11];
	add.s32 	%r70, %r64, %r69;
	ld.global.u8 	%r71, [%rd52+10];
	add.s32 	%r72, %r66, %r71;
	ld.global.u8 	%r73, [%rd52+9];
	add.s32 	%r74, %r68, %r73;
	ld.global.u8 	%r75, [%rd52+14];
	add.s32 	%r76, %r70, %r75;
	ld.global.u8 	%r77, [%rd52+13];
	add.s32 	%r78, %r72, %r77;
	ld.global.u8 	%r79, [%rd52+12];
	add.s32 	%r80, %r74, %r79;
	ld.global.u8 	%r81, [%rd52+17];
	add.s32 	%r82, %r76, %r81;
	ld.global.u8 	%r83, [%rd52+16];
	add.s32 	%r84, %r78, %r83;
	ld.global.u8 	%r85, [%rd52+15];
	add.s32 	%r86, %r80, %r85;
	ld.global.u8 	%r87, [%rd52+20];
	add.s32 	%r88, %r82, %r87;
	ld.global.u8 	%r89, [%rd52+19];
	add.s32 	%r90, %r84, %r89;
	ld.global.u8 	%r91, [%rd52+18];
	add.s32 	%r92, %r86, %r91;
	ld.global.u8 	%r93, [%rd52+23];
	add.s32 	%r158, %r88, %r93;
	ld.global.u8 	%r94, [%rd52+22];
	add.s32 	%r159, %r90, %r94;
	ld.global.u8 	%r95, [%rd52+21];
	add.s32 	%r160, %r92, %r95;
	add.s64 	%rd72, %rd72, 8;
	add.s64 	%rd70, %rd70, -8;
	setp.ne.s64 	%p7, %rd70, 0;
	@%p7 bra 	$L__BB0_8;
$L__BB0_9:
	setp.eq.s64 	%p8, %rd13, 0;
	@%p8 bra 	$L__BB0_17;
	setp.lt.u64 	%p9, %rd13, 4;
	@%p9 bra 	$L__BB0_12;
	add.s64 	%rd53, %rd72, %rd19;
	mad.lo.s64 	%rd54, %rd53, 3, %rd1;
	ld.global.u8 	%r97, [%rd54+2];
	add.s32 	%r98, %r158, %r97;
	ld.global.u8 	%r99, [%rd54+1];
	add.s32 	%r100, %r159, %r99;
	ld.global.u8 	%r101, [%rd54];
	add.s32 	%r102, %r160, %r101;
	ld.global.u8 	%r103, [%rd54+5];
	add.s32 	%r104, %r98, %r103;
	ld.global.u8 	%r105, [%rd54+4];
	add.s32 	%r106, %r100, %r105;
	ld.global.u8 	%r107, [%rd54+3];
	add.s32 	%r108, %r102, %r107;
	ld.global.u8 	%r109, [%rd54+8];
	add.s32 	%r110, %r104, %r109;
	ld.global.u8 	%r111, [%rd54+7];
	add.s32 	%r112, %r106, %r111;
	ld.global.u8 	%r113, [%rd54+6];
	add.s32 	%r114, %r108, %r113;
	ld.global.u8 	%r115, [%rd54+11];
	add.s32 	%r158, %r110, %r115;
	ld.global.u8 	%r116, [%rd54+10];
	add.s32 	%r159, %r112, %r116;
	ld.global.u8 	%r117, [%rd54+9];
	add.s32 	%r160, %r114, %r117;
	add.s64 	%rd72, %rd72, 4;
$L__BB0_12:
	setp.eq.s64 	%p10, %rd16, 0;
	@%p10 bra 	$L__BB0_17;
	setp.eq.s64 	%p11, %rd16, 1;
	@%p11 bra 	$L__BB0_15;
	add.s64 	%rd55, %rd72, %rd19;
	mad.lo.s64 	%rd56, %rd55, 3, %rd1;
	ld.global.u8 	%r119, [%rd56+2];
	add.s32 	%r120, %r158, %r119;
	ld.global.u8 	%r121, [%rd56+1];
	add.s32 	%r122, %r159, %r121;
	ld.global.u8 	%r123, [%rd56];
	add.s32 	%r124, %r160, %r123;
	ld.global.u8 	%r125, [%rd56+5];
	add.s32 	%r158, %r120, %r125;
	ld.global.u8 	%r126, [%rd56+4];
	add.s32 	%r159, %r122, %r126;
	ld.global.u8 	%r127, [%rd56+3];
	add.s32 	%r160, %r124, %r127;
	add.s64 	%rd72, %rd72, 2;
$L__BB0_15:
	setp.eq.s64 	%p12, %rd17, 0;
	@%p12 bra 	$L__BB0_17;
	add.s64 	%rd57, %rd72, %rd19;
	mad.lo.s64 	%rd58, %rd57, 3, %rd1;
	ld.global.u8 	%r128, [%rd58+2];
	add.s32 	%r158, %r158, %r128;
	ld.global.u8 	%r129, [%rd58+1];
	add.s32 	%r159, %r159, %r129;
	ld.global.u8 	%r130, [%rd58];
	add.s32 	%r160, %r160, %r130;
$L__BB0_17:
	add.s64 	%rd69, %rd69, 1;
	setp.le.u64 	%p13, %rd69, %rd10;
	@%p13 bra 	$L__BB0_5;
	cvt.rn.f32.u32 	%f12, %r158;
	cvt.rn.f32.u32 	%f13, %r159;
	cvt.rn.f32.u32 	%f14, %r160;
$L__BB0_19:
	ld.param.u64 	%rd66, [_Z24processImageSmoothFilterP8RgbPixelmmmS0__param_4];
	cvta.to.global.u64 	%rd59, %rd66;
	sub.s64 	%rd60, %rd12, %rd11;
	sub.s64 	%rd61, %rd10, %rd9;
	mad.lo.s64 	%rd62, %rd61, %rd60, %rd61;
	add.s64 	%rd63, %rd60, %rd62;
	add.s64 	%rd64, %rd63, 1;
	cvt.rn.f32.u64 	%f8, %rd64;
	div.rn.f32 	%f9, %f12, %f8;
	cvt.f64.f32 	%fd1, %f9;
	add.f64 	%fd2, %fd1, 0d3FE0000000000000;
	cvt.rzi.u32.f64 	%r131, %fd2;
	mad.lo.s64 	%rd65, %rd2, 3, %rd59;
	st.global.u8 	[%rd65+2], %r131;
	div.rn.f32 	%f10, %f13, %f8;
	cvt.f64.f32 	%fd3, %f10;
	add.f64 	%fd4, %fd3, 0d3FE0000000000000;
	cvt.rzi.u32.f64 	%r132, %fd4;
	st.global.u8 	[%rd65+1], %r132;
	div.rn.f32 	%f11, %f14, %f8;
	cvt.f64.f32 	%fd5, %f11;
	add.f64 	%fd6, %fd5, 0d3FE0000000000000;
	cvt.rzi.u32.f64 	%r133, %fd6;
	st.global.u8 	[%rd65], %r133;
	ret;

}


// ===== COMPILED SASS (sm_100) =====

	.target	sm_100

	.elftype	@"ET_EXEC"


//--------------------- .note.nv.tkinfo           --------------------------
	.section	.note.nv.tkinfo,"",@"SHT_NOTE"
	.sectionflags	@"SHF_NOTE_NV_TKINFO"
	.tkinfo
        /*0018*/ 	.word	0x00000002
        /*0030*/ 	.string	""
        /*0030*/ 	.string	"ptxas"
        /*0030*/ 	.string	"Cuda compilation tools, release 13.0, V13.0.88"
        /*0030*/ 	.string	"Build cuda_13.0.r13.0/compiler.36424714_0"
        /*0030*/ 	.string	"-arch sm_100 -m 64 "



//--------------------- .note.nv.cuinfo           --------------------------
	.section	.note.nv.cuinfo,"",@"SHT_NOTE"
	.sectionflags	@"SHF_NOTE_NV_CUINFO"
        /*0018*/ 	.short	0x0002
        /*001a*/ 	.short	0x0064
        /*001c*/ 	.short	0x0082
	.zero		2


//--------------------- .nv.info                  --------------------------
	.section	.nv.info,"",@"SHT_CUDA_INFO"
	.align	4


	//----- nvinfo : EIATTR_REGCOUNT
	.align		4
        /*0000*/ 	.byte	0x04, 0x2f
        /*0002*/ 	.short	(.L_1 - .L_0)
	.align		4
.L_0:
        /*0004*/ 	.word	index@(_Z24processImageSmoothFilterP8RgbPixelmmmS0_)
        /*0008*/ 	.word	0x00000020


	//----- nvinfo : EIATTR_FRAME_SIZE
	.align		4
.L_1:
        /*000c*/ 	.byte	0x04, 0x11
        /*000e*/ 	.short	(.L_3 - .L_2)
	.align		4
.L_2:
        /*0010*/ 	.word	index@($__internal_1_$__cuda_sm3x_div_rn_noftz_f32_slowpath)
        /*0014*/ 	.word	0x00000000


	//----- nvinfo : EIATTR_FRAME_SIZE
	.align		4
.L_3:
        /*0018*/ 	.byte	0x04, 0x11
        /*001a*/ 	.short	(.L_5 - .L_4)
	.align		4
.L_4:
        /*001c*/ 	.word	index@($__internal_0_$__cuda_sm20_div_u64)
        /*0020*/ 	.word	0x00000000


	//----- nvinfo : EIATTR_FRAME_SIZE
	.align		4
.L_5:
        /*0024*/ 	.byte	0x04, 0x11
        /*0026*/ 	.short	(.L_7 - .L_6)
	.align		4
.L_6:
        /*0028*/ 	.word	index@(_Z24processImageSmoothFilterP8RgbPixelmmmS0_)
        /*002c*/ 	.word	0x00000000


	//----- nvinfo : EIATTR_MIN_STACK_SIZE
	.align		4
.L_7:
        /*0030*/ 	.byte	0x04, 0x12
        /*0032*/ 	.short	(.L_9 - .L_8)
	.align		4
.L_8:
        /*0034*/ 	.word	index@(_Z24processImageSmoothFilterP8RgbPixelmmmS0_)
        /*0038*/ 	.word	0x00000000
.L_9:


//--------------------- .nv.compat                --------------------------
	.section	.nv.compat,"",@"SHT_CUDA_COMPAT_INFO"
	.align	4
        /*0000*/ 	.byte	0x02, 0x09, 0x00, 0x00, 0x02, 0x02, 0x01, 0x00, 0x02, 0x05, 0x05, 0x00, 0x03, 0x07, 0x01, 0x01
        /*0010*/ 	.byte	0x02, 0x03, 0x00, 0x00, 0x02, 0x06, 0x01, 0x00, 0x04, 0x0b, 0x08, 0x00, 0x01, 0x00, 0x00, 0x00
        /*0020*/ 	.byte	0x00, 0x00, 0x00, 0x00


//--------------------- .nv.info._Z24processImageSmoothFilterP8RgbPixelmmmS0_ --------------------------
	.section	.nv.info._Z24processImageSmoothFilterP8RgbPixelmmmS0_,"",@"SHT_CUDA_INFO"
	.sectionflags	@""
	.align	4


	//----- nvinfo : EIATTR_CUDA_API_VERSION
	.align		4
        /*0000*/ 	.byte	0x04, 0x37
        /*0002*/ 	.short	(.L_11 - .L_10)
.L_10:
        /*0004*/ 	.word	0x00000082


	//----- nvinfo : EIATTR_KPARAM_INFO
	.align		4
.L_11:
        /*0008*/ 	.byte	0x04, 0x17
        /*000a*/ 	.short	(.L_13 - .L_12)
.L_12:
        /*000c*/ 	.word	0x00000000
        /*0010*/ 	.short	0x0004
        /*0012*/ 	.short	0x0020
        /*0014*/ 	.byte	0x00, 0xf5, 0x21, 0x00


	//----- nvinfo : EIATTR_KPARAM_INFO
	.align		4
.L_13:
        /*0018*/ 	.byte	0x04, 0x17
        /*001a*/ 	.short	(.L_15 - .L_14)
.L_14:
        /*001c*/ 	.word	0x00000000
        /*0020*/ 	.short	0x0003
        /*0022*/ 	.short	0x0018
        /*0024*/ 	.byte	0x00, 0xf0, 0x21, 0x00


	//----- nvinfo : EIATTR_KPARAM_INFO
	.align		4
.L_15:
        /*0028*/ 	.byte	0x04, 0x17
        /*002a*/ 	.short	(.L_17 - .L_16)
.L_16:
        /*002c*/ 	.word	0x00000000
        /*0030*/ 	.short	0x0002
        /*0032*/ 	.short	0x0010
        /*0034*/ 	.byte	0x00, 0xf0, 0x21, 0x00


	//----- nvinfo : EIATTR_KPARAM_INFO
	.align		4
.L_17:
        /*0038*/ 	.byte	0x04, 0x17
        /*003a*/ 	.short	(.L_19 - .L_18)
.L_18:
        /*003c*/ 	.word	0x00000000
        /*0040*/ 	.short	0x0001
        /*0042*/ 	.short	0x0008
        /*0044*/ 	.byte	0x00, 0xf0, 0x21, 0x00


	//----- nvinfo : EIATTR_KPARAM_INFO
	.align		4
.L_19:
        /*0048*/ 	.byte	0x04, 0x17
        /*004a*/ 	.short	(.L_21 - .L_20)
.L_20:
        /*004c*/ 	.word	0x00000000
        /*0050*/ 	.short	0x0000
        /*0052*/ 	.short	0x0000
        /*0054*/ 	.byte	0x00, 0xf5, 0x21, 0x00


	//----- nvinfo : EIATTR_SPARSE_MMA_MASK
	.align		4
.L_21:
        /*0058*/ 	.byte	0x03, 0x50
        /*005a*/ 	.short	0x0000


	//----- nvinfo : EIATTR_MAXREG_COUNT
	.align		4
        /*005c*/ 	.byte	0x03, 0x1b
        /*005e*/ 	.short	0x00ff


	//----- nvinfo : EIATTR_MERCURY_ISA_VERSION
	.align		4
        /*0060*/ 	.byte	0x03, 0x5f
        /*0062*/ 	.short	0x0101


	//----- nvinfo : EIATTR_VRC_CTA_INIT_COUNT
	.align		4
        /*0064*/ 	.byte	0x02, 0x4a
	.zero		1
	.zero		1


	//----- nvinfo : EIATTR_EXIT_INSTR_OFFSETS
	.align		4
        /*0068*/ 	.byte	0x04, 0x1c
        /*006a*/ 	.short	(.L_23 - .L_22)


	//   ....[0]....
.L_22:
        /*006c*/ 	.word	0x00001550


	//----- nvinfo : EIATTR_CRS_STACK_SIZE
	.align		4
.L_23:
        /*0070*/ 	.byte	0x04, 0x1e
        /*0072*/ 	.short	(.L_25 - .L_24)
.L_24:
        /*0074*/ 	.word	0x00000000


	//----- nvinfo : EIATTR_CBANK_PARAM_SIZE
	.align		4
.L_25:
        /*0078*/ 	.byte	0x03, 0x19
        /*007a*/ 	.short	0x0028


	//----- nvinfo : EIATTR_PARAM_CBANK
	.align		4
        /*007c*/ 	.byte	0x04, 0x0a
        /*007e*/ 	.short	(.L_27 - .L_26)
	.align		4
.L_26:
        /*0080*/ 	.word	index@(.nv.constant0._Z24processImageSmoothFilterP8RgbPixelmmmS0_)
        /*0084*/ 	.short	0x0380
        /*0086*/ 	.short	0x0028


	//----- nvinfo : EIATTR_SW_WAR
	.align		4
.L_27:
        /*0088*/ 	.byte	0x04, 0x36
        /*008a*/ 	.short	(.L_29 - .L_28)
.L_28:
        /*008c*/ 	.word	0x00000008
.L_29:


//--------------------- .nv.callgraph             --------------------------
	.section	.nv.callgraph,"",@"SHT_CUDA_CALLGRAPH"
	.align	4
	.sectionentsize	8
	.align		4
        /*0000*/ 	.word	0x00000000
	.align		4
        /*0004*/ 	.word	0xffffffff
	.align		4
        /*0008*/ 	.word	0x00000000
	.align		4
        /*000c*/ 	.word	0xfffffffe
	.align		4
        /*0010*/ 	.word	0x00000000
	.align		4
        /*0014*/ 	.word	0xfffffffd
	.align		4
        /*0018*/ 	.word	0x00000000
	.align		4
        /*001c*/ 	.word	0xfffffffc


//--------------------- .text._Z24processImageSmoothFilterP8RgbPixelmmmS0_ --------------------------
	.section	.text._Z24processImageSmoothFilterP8RgbPixelmmmS0_,"ax",@progbits
	.align	128
        .global         _Z24processImageSmoothFilterP8RgbPixelmmmS0_
        .type           _Z24processImageSmoothFilterP8RgbPixelmmmS0_,@function
        .size           _Z24processImageSmoothFilterP8RgbPixelmmmS0_,(.L_x_34 - _Z24processImageSmoothFilterP8RgbPixelmmmS0_)
        .other          _Z24processImageSmoothFilterP8RgbPixelmmmS0_,@"STO_CUDA_ENTRY STV_DEFAULT"
_Z24processImageSmoothFilterP8RgbPixelmmmS0_:
.text._Z24processImageSmoothFilterP8RgbPixelmmmS0_:
[----:B------:R-:W-:Y:S01]  /*0000*/  LDC R1, c[0x0][0x37c] ;  /* 0x0000df00ff017b82 */ /* 0x000fe20000000800 */
[----:B------:R-:W0:Y:S01]  /*0010*/  S2R R12, SR_CTAID.X ;  /* 0x00000000000c7919 */ /* 0x000e220000002500 */
[----:B------:R-:W1:Y:S01]  /*0020*/  LDCU UR11, c[0x0][0x38c] ;  /* 0x00007180ff0b77ac */ /* 0x000e620008000800 */
[----:B------:R-:W0:Y:S01]  /*0030*/  S2R R13, SR_TID.X ;  /* 0x00000000000d7919 */ /* 0x000e220000002100 */
[----:B------:R-:W0:Y:S01]  /*0040*/  LDCU UR4, c[0x0][0x360] ;  /* 0x00006c00ff0477ac */ /* 0x000e220008000800 */
[----:B-1----:R-:W-:Y:S01]  /*0050*/  UISETP.NE.U32.AND UP0, UPT, UR11, URZ, UPT ;  /* 0x000000ff0b00728c */ /* 0x002fe2000bf05070 */
[----:B0-----:R-:W-:-:S08]  /*0060*/  IMAD R12, R12, UR4, R13 ;  /* 0x000000040c0c7c24 */ /* 0x001fd0000f8e020d */
[----:B------:R-:W-:Y:S05]  /*0070*/  BRA.U UP0, `(.L_x_0) ;  /* 0x0000000100607547 */ /* 0x000fea000b800000 */
[----:B------:R-:W0:Y:S01]  /*0080*/  LDCU UR10, c[0x0][0x388] ;  /* 0x00007100ff0a77ac */ /* 0x000e220008000800 */
[----:B------:R-:W-:Y:S02]  /*0090*/  IMAD.MOV.U32 R8, RZ, RZ, RZ ;  /* 0x000000ffff087224 */ /* 0x000fe400078e00ff */
[----:B------:R-:W-:Y:S01]  /*00a0*/  IMAD.MOV.U32 R11, RZ, RZ, RZ ;  /* 0x000000ffff0b7224 */ /* 0x000fe200078e00ff */
[----:B0-----:R-:W0:Y:S01]  /*00b0*/  I2F.U32.RP R0, UR10 ;  /* 0x0000000a00007d06 */ /* 0x001e220008209000 */
[----:B------:R-:W-:-:S07]  /*00c0*/  ISETP.NE.U32.AND P2, PT, RZ, UR10, PT ;  /* 0x0000000aff007c0c */ /* 0x000fce000bf45070 */
[----:B0-----:R-:W0:Y:S02]  /*00d0*/  MUFU.RCP R0, R0 ;  /* 0x0000000000007308 */ /* 0x001e240000001000 */
[----:B0-----:R-:W-:-:S06]  /*00e0*/  VIADD R2, R0, 0xffffffe ;  /* 0x0ffffffe00027836 */ /* 0x001fcc0000000000 */
[----:B------:R0:W1:Y:S02]  /*00f0*/  F2I.FTZ.U32.TRUNC.NTZ R3, R2 ;  /* 0x0000000200037305 */ /* 0x000064000021f000 */
[----:B0-----:R-:W-:Y:S02]  /*0100*/  IMAD.MOV.U32 R2, RZ, RZ, RZ ;  /* 0x000000ffff027224 */ /* 0x001fe400078e00ff */
[----:B-1----:R-:W-:-:S04]  /*0110*/  IMAD R4, R3, UR10, RZ ;  /* 0x0000000a03047c24 */ /* 0x002fc8000f8e02ff */
[----:B------:R-:W-:-:S04]  /*0120*/  IMAD.MOV R5, RZ, RZ, -R4 ;  /* 0x000000ffff057224 */ /* 0x000fc800078e0a04 */
[----:B------:R-:W-:-:S06]  /*0130*/  IMAD.HI.U32 R3, R3, R5, R2 ;  /* 0x0000000503037227 */ /* 0x000fcc00078e0002 */
[----:B------:R-:W-:-:S04]  /*0140*/  IMAD.HI.U32 R10, R3, R12, RZ ;  /* 0x0000000c030a7227 */ /* 0x000fc800078e00ff */
[----:B------:R-:W-:-:S04]  /*0150*/  IMAD.MOV R3, RZ, RZ, -R10 ;  /* 0x000000ffff037224 */ /* 0x000fc800078e0a0a */
[----:B------:R-:W-:-:S05]  /*0160*/  IMAD R3, R3, UR10, R12 ;  /* 0x0000000a03037c24 */ /* 0x000fca000f8e020c */
[----:B------:R-:W-:-:S13]  /*0170*/  ISETP.GE.U32.AND P0, PT, R3, UR10, PT ;  /* 0x0000000a03007c0c */ /* 0x000fda000bf06070 */
[----:B------:R-:W-:Y:S02]  /*0180*/  @P0 VIADD R3, R3, -UR10 ;  /* 0x8000000a03030c36 */ /* 0x000fe40008000000 */
[----:B------:R-:W-:-:S03]  /*0190*/  @P0 VIADD R10, R10, 0x1 ;  /* 0x000000010a0a0836 */ /* 0x000fc60000000000 */
[----:B------:R-:W-:-:S13]  /*01a0*/  ISETP.GE.U32.AND P1, PT, R3, UR10, PT ;  /* 0x0000000a03007c0c */ /* 0x000fda000bf26070 */
[----:B------:R-:W-:Y:S01]  /*01b0*/  @P1 VIADD R10, R10, 0x1 ;  /* 0x000000010a0a1836 */ /* 0x000fe20000000000 */
[----:B------:R-:W-:-:S05]  /*01c0*/  @!P2 LOP3.LUT R10, RZ, UR10, RZ, 0x33, !PT ;  /* 0x0000000aff0aac12 */ /* 0x000fca000f8e33ff */
[----:B------:R-:W-:-:S04]  /*01d0*/  IMAD.MOV R3, RZ, RZ, -R10 ;  /* 0x000000ffff037224 */ /* 0x000fc800078e0a0a */
[----:B------:R-:W-:Y:S01]  /*01e0*/  IMAD R14, R3, UR10, R12 ;  /* 0x0000000a030e7c24 */ /* 0x000fe2000f8e020c */
[----:B------:R-:W-:Y:S06]  /*01f0*/  BRA `(.L_x_1) ;  /* 0x0000000000287947 */ /* 0x000fec0003800000 */
.L_x_0:
[----:B------:R-:W-:-:S07]  /*0200*/  MOV R0, 0x220 ;  /* 0x0000022000007802 */ /* 0x000fce0000000f00 */
[----:B------:R-:W-:Y:S05]  /*0210*/  CALL.REL.NOINC `($__internal_0_$__cuda_sm20_div_u64) ;  /* 0x0000001000d07944 */ /* 0x000fea0003c00000 */
[----:B------:R-:W0:Y:S01]  /*0220*/  LDCU.64 UR10, c[0x0][0x388] ;  /* 0x00007100ff0a77ac */ /* 0x000e220008000a00 */
[----:B------:R-:W-:Y:S01]  /*0230*/  IADD3 R3, P0, PT, RZ, -R10, RZ ;  /* 0x8000000aff037210 */ /* 0x000fe20007f1e0ff */
[----:B------:R-:W-:-:S04]  /*0240*/  IMAD.MOV.U32 R13, RZ, RZ, RZ ;  /* 0x000000ffff0d7224 */ /* 0x000fc800078e00ff */
[----:B------:R-:W-:-:S04]  /*0250*/  IMAD.X R0, RZ, RZ, ~R11, P0 ;  /* 0x000000ffff007224 */ /* 0x000fc800000e0e0b */
[----:B0-----:R-:W-:Y:S02]  /*0260*/  IMAD R0, R0, UR10, RZ ;  /* 0x0000000a00007c24 */ /* 0x001fe4000f8e02ff */
[----:B------:R-:W-:-:S04]  /*0270*/  IMAD.WIDE.U32 R14, R3, UR10, R12 ;  /* 0x0000000a030e7c25 */ /* 0x000fc8000f8e000c */
[----:B------:R-:W-:-:S04]  /*0280*/  IMAD R3, R3, UR11, R0 ;  /* 0x0000000b03037c24 */ /* 0x000fc8000f8e0200 */
[----:B------:R-:W-:-:S07]  /*0290*/  IMAD.IADD R8, R15, 0x1, R3 ;  /* 0x000000010f087824 */ /* 0x000fce00078e0203 */
.L_x_1:
[----:B------:R-:W0:Y:S01]  /*02a0*/  LDCU.128 UR12, c[0x0][0x390] ;  /* 0x00007200ff0c77ac */ /* 0x000e220008000c00 */
[----:B------:R-:W-:Y:S01]  /*02b0*/  BSSY.RECONVERGENT B2, `(.L_x_2) ;  /* 0x00000e6000027945 */ /* 0x000fe20003800200 */
[----:B------:R-:W-:Y:S01]  /*02c0*/  IMAD.MOV.U32 R24, RZ, RZ, RZ ;  /* 0x000000ffff187224 */ /* 0x000fe200078e00ff */
[----:B------:R-:W-:Y:S01]  /*02d0*/  UIADD3 UR4, UP1, UPT, UR10, -0x1, URZ ;  /* 0xffffffff0a047890 */ /* 0x000fe2000ff3e0ff */
[----:B------:R-:W-:Y:S01]  /*02e0*/  IMAD.MOV.U32 R17, RZ, RZ, RZ ;  /* 0x000000ffff117224 */ /* 0x000fe200078e00ff */
[----:B------:R-:W1:Y:S01]  /*02f0*/  LDCU.64 UR6, c[0x0][0x358] ;  /* 0x00006b00ff0677ac */ /* 0x000e620008000a00 */
[----:B------:R-:W-:Y:S01]  /*0300*/  IMAD.MOV.U32 R15, RZ, RZ, RZ ;  /* 0x000000ffff0f7224 */ /* 0x000fe200078e00ff */
[----:B------:R-:W2:Y:S01]  /*0310*/  LDCU.64 UR16, c[0x0][0x388] ;  /* 0x00007100ff1077ac */ /* 0x000ea20008000a00 */
[C---:B0-----:R-:W-:Y:S01]  /*0320*/  ISETP.GT.U32.AND P1, PT, R10.reuse, UR14, PT ;  /* 0x0000000e0a007c0c */ /* 0x041fe2000bf24070 */
[----:B------:R-:W-:Y:S01]  /*0330*/  UIADD3 UR5, UP0, UPT, UR12, -0x1, URZ ;  /* 0xffffffff0c057890 */ /* 0x000fe2000ff1e0ff */
[----:B------:R-:W-:-:S02]  /*0340*/  IADD3 R3, P3, PT, R10, UR14, RZ ;  /* 0x0000000e0a037c10 */ /* 0x000fc4000ff7e0ff */
[----:B------:R-:W-:Y:S01]  /*0350*/  ISETP.GT.U32.AND.EX P1, PT, R11, UR15, PT, P1 ;  /* 0x0000000f0b007c0c */ /* 0x000fe2000bf24110 */
[----:B------:R-:W-:Y:S01]  /*0360*/  UIADD3.X UR8, UPT, UPT, UR13, -0x1, URZ, UP0, !UPT ;  /* 0xffffffff0d087890 */ /* 0x000fe200087fe4ff */
[----:B------:R-:W-:Y:S02]  /*0370*/  ISETP.GE.U32.AND P0, PT, R3, UR12, PT ;  /* 0x0000000c03007c0c */ /* 0x000fe4000bf06070 */
[C---:B------:R-:W-:Y:S02]  /*0380*/  IADD3.X R2, PT, PT, R11.reuse, UR15, RZ, P3, !PT ;  /* 0x0000000f0b027c10 */ /* 0x040fe40009ffe4ff */
[----:B------:R-:W-:Y:S02]  /*0390*/  SEL R0, R10, UR14, P1 ;  /* 0x0000000e0a007c07 */ /* 0x000fe40008800000 */
[----:B------:R-:W-:Y:S02]  /*03a0*/  ISETP.GE.U32.AND.EX P0, PT, R2, UR13, PT, P0 ;  /* 0x0000000d02007c0c */ /* 0x000fe4000bf06100 */
[----:B------:R-:W-:-:S02]  /*03b0*/  SEL R5, R11, UR15, P1 ;  /* 0x0000000f0b057c07 */ /* 0x000fc40008800000 */
[----:B------:R-:W-:Y:S02]  /*03c0*/  IADD3 R0, P1, PT, R0, -UR14, RZ ;  /* 0x8000000e00007c10 */ /* 0x000fe4000ff3e0ff */
[----:B------:R-:W-:Y:S01]  /*03d0*/  SEL R3, R3, UR5, !P0 ;  /* 0x0000000503037c07 */ /* 0x000fe2000c000000 */
[----:B------:R-:W-:Y:S01]  /*03e0*/  UIADD3.X UR5, UPT, UPT, UR11, -0x1, URZ, UP1, !UPT ;  /* 0xffffffff0b057890 */ /* 0x000fe20008ffe4ff */
[----:B------:R-:W-:Y:S02]  /*03f0*/  SEL R2, R2, UR8, !P0 ;  /* 0x0000000802027c07 */ /* 0x000fe4000c000000 */
[----:B------:R-:W-:Y:S02]  /*0400*/  IADD3.X R5, PT, PT, R5, ~UR15, RZ, P1, !PT ;  /* 0x8000000f05057c10 */ /* 0x000fe40008ffe4ff */
[----:B------:R-:W-:Y:S02]  /*0410*/  ISETP.GE.U32.AND P0, PT, R3, R0, PT ;  /* 0x000000000300720c */ /* 0x000fe40003f06070 */
[----:B------:R-:W-:-:S02]  /*0420*/  ISETP.GT.U32.AND P2, PT, R14, UR14, PT ;  /* 0x0000000e0e007c0c */ /* 0x000fc4000bf44070 */
[----:B------:R-:W-:Y:S02]  /*0430*/  IADD3 R7, P4, PT, R14, UR14, RZ ;  /* 0x0000000e0e077c10 */ /* 0x000fe4000ff9e0ff */
[----:B------:R-:W-:Y:S02]  /*0440*/  ISETP.GE.U32.AND.EX P0, PT, R2, R5, PT, P0 ;  /* 0x000000050200720c */ /* 0x000fe40003f06100 */
[C---:B------:R-:W-:Y:S02]  /*0450*/  ISETP.GT.U32.AND.EX P2, PT, R8.reuse, UR15, PT, P2 ;  /* 0x0000000f08007c0c */ /* 0x040fe4000bf44120 */
[----:B------:R-:W-:Y:S02]  /*0460*/  ISETP.GE.U32.AND P3, PT, R7, UR10, PT ;  /* 0x0000000a07007c0c */ /* 0x000fe4000bf66070 */
[----:B------:R-:W-:Y:S02]  /*0470*/  IADD3.X R6, PT, PT, R8, UR15, RZ, P4, !PT ;  /* 0x0000000f08067c10 */ /* 0x000fe4000a7fe4ff */
[----:B------:R-:W-:-:S02]  /*0480*/  SEL R4, R14, UR14, P2 ;  /* 0x0000000e0e047c07 */ /* 0x000fc40009000000 */
[----:B------:R-:W-:Y:S02]  /*0490*/  ISETP.GE.U32.AND.EX P3, PT, R6, UR11, PT, P3 ;  /* 0x0000000b06007c0c */ /* 0x000fe4000bf66130 */
[----:B------:R-:W-:Y:S02]  /*04a0*/  IADD3 R4, P1, PT, R4, -UR14, RZ ;  /* 0x8000000e04047c10 */ /* 0x000fe4000ff3e0ff */
[----:B------:R-:W-:Y:S02]  /*04b0*/  SEL R9, R8, UR15, P2 ;  /* 0x0000000f08097c07 */ /* 0x000fe40009000000 */
[----:B------:R-:W-:Y:S02]  /*04c0*/  SEL R7, R7, UR4, !P3 ;  /* 0x0000000407077c07 */ /* 0x000fe4000d800000 */
[----:B------:R-:W-:Y:S02]  /*04d0*/  SEL R6, R6, UR5, !P3 ;  /* 0x0000000506067c07 */ /* 0x000fe4000d800000 */
[----:B------:R-:W-:Y:S01]  /*04e0*/  IADD3.X R9, PT, PT, R9, ~UR15, RZ, P1, !PT ;  /* 0x8000000f09097c10 */ /* 0x000fe20008ffe4ff */
[----:B-12---:R-:W-:Y:S06]  /*04f0*/  @!P0 BRA `(.L_x_3) ;  /* 0x0000000c00048947 */ /* 0x006fec0003800000 */
[----:B------:R-:W-:Y:S01]  /*0500*/  ISETP.LT.U32.AND P0, PT, R14, UR14, PT ;  /* 0x0000000e0e007c0c */ /* 0x000fe2000bf01070 */
[----:B------:R-:W-:Y:S01]  /*0510*/  IMAD R11, R11, UR10, RZ ;  /* 0x0000000a0b0b7c24 */ /* 0x000fe2000f8e02ff */
[----:B------:R-:W-:Y:S01]  /*0520*/  BSSY.RECONVERGENT B1, `(.L_x_4) ;  /* 0x00000bb000017945 */ /* 0x000fe20003800200 */
[----:B------:R-:W-:Y:S01]  /*0530*/  IMAD.MOV.U32 R18, RZ, RZ, RZ ;  /* 0x000000ffff127224 */ /* 0x000fe200078e00ff */
[----:B------:R-:W-:Y:S01]  /*0540*/  ISETP.LT.U32.AND.EX P0, PT, R8, UR15, PT, P0 ;  /* 0x0000000f08007c0c */ /* 0x000fe2000bf01100 */
[----:B------:R-:W-:Y:S02]  /*0550*/  IMAD R17, R10, UR11, R11 ;  /* 0x0000000b0a117c24 */ /* 0x000fe4000f8e020b */
[----:B------:R-:W-:Y:S01]  /*0560*/  IMAD.MOV.U32 R19, RZ, RZ, R5 ;  /* 0x000000ffff137224 */ /* 0x000fe200078e0005 */
[----:B------:R-:W-:Y:S01]  /*0570*/  SEL R14, R14, UR14, P0 ;  /* 0x0000000e0e0e7c07 */ /* 0x000fe20008000000 */
[----:B------:R-:W-:Y:S01]  /*0580*/  IMAD.MOV.U32 R20, RZ, RZ, RZ ;  /* 0x000000ffff147224 */ /* 0x000fe200078e00ff */
[----:B------:R-:W-:Y:S01]  /*0590*/  SEL R15, R8, UR15, P0 ;  /* 0x0000000f080f7c07 */ /* 0x000fe20008000000 */
[----:B------:R-:W-:Y:S01]  /*05a0*/  IMAD.MOV.U32 R24, RZ, RZ, RZ ;  /* 0x000000ffff187224 */ /* 0x000fe200078e00ff */
[----:B------:R-:W-:Y:S01]  /*05b0*/  IADD3 R11, P0, PT, R7, 0x1, RZ ;  /* 0x00000001070b7810 */ /* 0x000fe20007f1e0ff */
[----:B------:R-:W-:-:S04]  /*05c0*/  IMAD.WIDE.U32 R14, R10, UR10, R14 ;  /* 0x0000000a0a0e7c25 */ /* 0x000fc8000f8e000e */
[----:B------:R-:W-:Y:S01]  /*05d0*/  IMAD.IADD R10, R15, 0x1, R17 ;  /* 0x000000010f0a7824 */ /* 0x000fe200078e0211 */
[----:B------:R-:W-:Y:S01]  /*05e0*/  IADD3 R8, P1, P2, R12, 0x1, -R14 ;  /* 0x000000010c087810 */ /* 0x000fe20007a3e80e */
[----:B------:R-:W-:-:S03]  /*05f0*/  IMAD.X R16, RZ, RZ, R6, P0 ;  /* 0x000000ffff107224 */ /* 0x000fc600000e0606 */
[----:B------:R-:W-:Y:S02]  /*0600*/  ISETP.GT.U32.AND P0, PT, R8, R11, PT ;  /* 0x0000000b0800720c */ /* 0x000fe40003f04070 */
[----:B------:R-:W-:-:S04]  /*0610*/  IADD3.X R21, PT, PT, RZ, RZ, ~R10, P1, P2 ;  /* 0x000000ffff157210 */ /* 0x000fc80000fe4c0a */
[----:B------:R-:W-:-:S04]  /*0620*/  ISETP.GT.U32.AND.EX P0, PT, R21, R16, PT, P0 ;  /* 0x000000101500720c */ /* 0x000fc80003f04100 */
[----:B------:R-:W-:Y:S02]  /*0630*/  SEL R15, R8, R11, P0 ;  /* 0x0000000b080f7207 */ /* 0x000fe40000000000 */
[----:B------:R-:W-:Y:S02]  /*0640*/  SEL R21, R21, R16, P0 ;  /* 0x0000001015157207 */ /* 0x000fe40000000000 */
[----:B------:R-:W-:-:S04]  /*0650*/  IADD3 R15, P1, PT, R15, R14, RZ ;  /* 0x0000000e0f0f7210 */ /* 0x000fc80007f3e0ff */
[----:B------:R-:W-:Y:S01]  /*0660*/  IADD3 R8, P2, PT, R12, -R15, RZ ;  /* 0x8000000f0c087210 */ /* 0x000fe20007f5e0ff */
[----:B------:R-:W-:-:S03]  /*0670*/  IMAD.X R21, R21, 0x1, R10, P1 ;  /* 0x0000000115157824 */ /* 0x000fc600008e060a */
[----:B------:R-:W-:Y:S01]  /*0680*/  ISETP.GT.U32.AND P0, PT, R8, -0x8, PT ;  /* 0xfffffff80800780c */ /* 0x000fe20003f04070 */
[----:B------:R-:W-:Y:S02]  /*0690*/  IMAD.X R10, RZ, RZ, ~R21, P2 ;  /* 0x000000ffff0a7224 */ /* 0x000fe400010e0e15 */
[----:B------:R-:W-:-:S03]  /*06a0*/  IMAD.MOV.U32 R8, RZ, RZ, R0 ;  /* 0x000000ffff087224 */ /* 0x000fc600078e0000 */
[----:B------:R-:W-:Y:S02]  /*06b0*/  ISETP.GT.U32.AND.EX P0, PT, R10, -0x1, PT, P0 ;  /* 0xffffffff0a00780c */ /* 0x000fe40003f04100 */
[----:B------:R-:W-:-:S04]  /*06c0*/  IADD3 R10, P1, PT, -R12, R15, RZ ;  /* 0x0000000f0c0a7210 */ /* 0x000fc80007f3e1ff */
[----:B------:R-:W-:Y:S02]  /*06d0*/  IADD3.X R21, PT, PT, R21, -0x1, RZ, P1, !PT ;  /* 0xffffffff15157810 */ /* 0x000fe40000ffe4ff */
[C---:B------:R-:W-:Y:S02]  /*06e0*/  LOP3.LUT R22, R10.reuse, 0xfffffff8, RZ, 0xc0, !PT ;  /* 0xfffffff80a167812 */ /* 0x040fe400078ec0ff */
[----:B------:R-:W-:-:S07]  /*06f0*/  LOP3.LUT R23, R10, 0x3, RZ, 0xc0, !PT ;  /* 0x000000030a177812 */ /* 0x000fce00078ec0ff */
.L_x_14:
[----:B------:R-:W-:Y:S01]  /*0700*/  ISETP.GE.U32.AND P1, PT, R7, R4, PT ;  /* 0x000000040700720c */ /* 0x000fe20003f26070 */
[----:B------:R-:W-:Y:S03]  /*0710*/  BSSY.RECONVERGENT B0, `(.L_x_5) ;  /* 0x0000096000007945 */ /* 0x000fe60003800200 */
[----:B------:R-:W-:-:S13]  /*0720*/  ISETP.GE.U32.AND.EX P1, PT, R6, R9, PT, P1 ;  /* 0x000000090600720c */ /* 0x000fda0003f26110 */
[----:B------:R-:W-:Y:S05]  /*0730*/  @!P1 BRA `(.L_x_6) ;  /* 0x00000008004c9947 */ /* 0x000fea0003800000 */
[----:B------:R-:W-:Y:S01]  /*0740*/  BSSY.RECONVERGENT B3, `(.L_x_7) ;  /* 0x000003c000037945 */ /* 0x000fe20003800200 */
[----:B------:R-:W-:Y:S02]  /*0750*/  IMAD.MOV.U32 R16, RZ, RZ, R4 ;  /* 0x000000ffff107224 */ /* 0x000fe400078e0004 */
[----:B------:R-:W-:Y:S01]  /*0760*/  IMAD.MOV.U32 R11, RZ, RZ, R9 ;  /* 0x000000ffff0b7224 */ /* 0x000fe200078e0009 */
[----:B------:R-:W-:Y:S06]  /*0770*/  @P0 BRA `(.L_x_8) ;  /* 0x0000000000e00947 */ /* 0x000fec0003800000 */
[----:B------:R-:W-:Y:S02]  /*0780*/  IMAD.MOV.U32 R26, RZ, RZ, R22 ;  /* 0x000000ffff1a7224 */ /* 0x000fe400078e0016 */
[----:B------:R-:W-:Y:S02]  /*0790*/  IMAD.MOV.U32 R25, RZ, RZ, R21 ;  /* 0x000000ffff197224 */ /* 0x000fe400078e0015 */
[----:B------:R-:W-:Y:S02]  /*07a0*/  IMAD.MOV.U32 R16, RZ, RZ, R4 ;  /* 0x000000ffff107224 */ /* 0x000fe400078e0004 */
[----:B------:R-:W-:-:S07]  /*07b0*/  IMAD.MOV.U32 R11, RZ, RZ, R9 ;  /* 0x000000ffff0b7224 */ /* 0x000fce00078e0009 */
.L_x_9:
[----:B------:R-:W0:Y:S01]  /*07c0*/  LDC.64 R14, c[0x0][0x380] ;  /* 0x0000e000ff0e7b82 */ /* 0x000e220000000a00 */
[----:B------:R-:W-:Y:S02]  /*07d0*/  IMAD.MOV.U32 R17, RZ, RZ, R11 ;  /* 0x000000ffff117224 */ /* 0x000fe400078e000b */
[----:B------:R-:W-:Y:S02]  /*07e0*/  IMAD R27, R19, UR16, RZ ;  /* 0x00000010131b7c24 */ /* 0x000fe4000f8e02ff */
[----:B------:R-:W-:-:S04]  /*07f0*/  IMAD.WIDE.U32 R28, R8, UR16, R16 ;  /* 0x00000010081c7c25 */ /* 0x000fc8000f8e0010 */
[----:B------:R-:W-:-:S04]  /*0800*/  IMAD R17, R8, UR17, R27 ;  /* 0x0000001108117c24 */ /* 0x000fc8000f8e021b */
[----:B------:R-:W-:-:S04]  /*0810*/  IMAD.IADD R17, R29, 0x1, R17 ;  /* 0x000000011d117824 */ /* 0x000fc800078e0211 */
[----:B------:R-:W-:Y:S02]  /*0820*/  IMAD R17, R17, 0x3, RZ ;  /* 0x0000000311117824 */ /* 0x000fe400078e02ff */
[----:B0-----:R-:W-:-:S04]  /*0830*/  IMAD.WIDE.U32 R14, R28, 0x3, R14 ;  /* 0x000000031c0e7825 */ /* 0x001fc800078e000e */
[----:B------:R-:W-:-:S05]  /*0840*/  IMAD.IADD R15, R15, 0x1, R17 ;  /* 0x000000010f0f7824 */ /* 0x000fca00078e0211 */
[----:B------:R-:W2:Y:S04]  /*0850*/  LDG.E.U8 R17, desc[UR6][R14.64+0x2] ;  /* 0x000002060e117981 */ /* 0x000ea8000c1e1100 */
[----:B------:R-:W2:Y:S04]  /*0860*/  LDG.E.U8 R27, desc[UR6][R14.64+0x5] ;  /* 0x000005060e1b7981 */ /* 0x000ea8000c1e1100 */
[----:B------:R-:W3:Y:S04]  /*0870*/  LDG.E.U8 R29, desc[UR6][R14.64+0x1] ;  /* 0x000001060e1d7981 */ /* 0x000ee8000c1e1100 */
[----:B------:R-:W3:Y:S01]  /*0880*/  LDG.E.U8 R28, desc[UR6][R14.64+0x4] ;  /* 0x000004060e1c7981 */ /* 0x000ee2000c1e1100 */
[----:B--2---:R-:W-:-:S03]  /*0890*/  IADD3 R24, PT, PT, R27, R24, R17 ;  /* 0x000000181b187210 */ /* 0x004fc60007ffe011 */
[----:B------:R-:W2:Y:S04]  /*08a0*/  LDG.E.U8 R17, desc[UR6][R14.64] ;  /* 0x000000060e117981 */ /* 0x000ea8000c1e1100 */
[----:B------:R-:W2:Y:S01]  /*08b0*/  LDG.E.U8 R27, desc[UR6][R14.64+0x3] ;  /* 0x000003060e1b7981 */ /* 0x000ea2000c1e1100 */
[----:B---3--:R-:W-:-:S03]  /*08c0*/  IADD3 R20, PT, PT, R28, R20, R29 ;  /* 0x000000141c147210 */ /* 0x008fc60007ffe01d */
        /* <DEDUP_REMOVED lines=23> */
[----:B------:R-:W-:-:S04]  /*0a40*/  IADD3 R26, P1, PT, R26, -0x8, RZ ;  /* 0xfffffff81a1a7810 */ /* 0x000fc80007f3e0ff */
[----:B------:R-:W-:Y:S02]  /*0a50*/  IADD3.X R25, PT, PT, R25, -0x1, RZ, P1, !PT ;  /* 0xffffffff19197810 */ /* 0x000fe40000ffe4ff */
[----:B------:R-:W-:-:S04]  /*0a60*/  ISETP.NE.U32.AND P1, PT, R26, RZ, PT ;  /* 0x000000ff1a00720c */ /* 0x000fc80003f25070 */
[----:B------:R-:W-:Y:S02]  /*0a70*/  ISETP.NE.AND.EX P1, PT, R25, RZ, PT, P1 ;  /* 0x000000ff1900720c */ /* 0x000fe40003f25310 */
[----:B--2---:R-:W-:Y:S02]  /*0a80*/  IADD3 R20, PT, PT, R27, R20, R17 ;  /* 0x000000141b147210 */ /* 0x004fe40007ffe011 */
[----:B------:R-:W2:Y:S04]  /*0a90*/  LDG.E.U8 R17, desc[UR6][R14.64+0x12] ;  /* 0x000012060e117981 */ /* 0x000ea8000c1e1100 */
[----:B------:R-:W2:Y:S01]  /*0aa0*/  LDG.E.U8 R27, desc[UR6][R14.64+0x15] ;  /* 0x000015060e1b7981 */ /* 0x000ea2000c1e1100 */
[----:B------:R-:W-:Y:S02]  /*0ab0*/  IADD3 R16, P2, PT, R16, 0x8, RZ ;  /* 0x0000000810107810 */ /* 0x000fe40007f5e0ff */
[----:B---3--:R-:W-:-:S03]  /*0ac0*/  IADD3 R24, PT, PT, R28, R24, R29 ;  /* 0x000000181c187210 */ /* 0x008fc60007ffe01d */
[----:B------:R-:W-:Y:S01]  /*0ad0*/  IMAD.X R11, RZ, RZ, R11, P2 ;  /* 0x000000ffff0b7224 */ /* 0x000fe200010e060b */
[----:B--2---:R-:W-:Y:S01]  /*0ae0*/  IADD3 R18, PT, PT, R27, R18, R17 ;  /* 0x000000121b127210 */ /* 0x004fe20007ffe011 */
[----:B------:R-:W-:Y:S06]  /*0af0*/  @P1 BRA `(.L_x_9) ;  /* 0xfffffffc00301947 */ /* 0x000fec000383ffff */
.L_x_8:
[----:B------:R-:W-:Y:S05]  /*0b00*/  BSYNC.RECONVERGENT B3 ;  /* 0x0000000000037941 */ /* 0x000fea0003800200 */
.L_x_7:
[----:B------:R-:W-:-:S04]  /*0b10*/  LOP3.LUT R14, R10, 0x7, RZ, 0xc0, !PT ;  /* 0x000000070a0e7812 */ /* 0x000fc800078ec0ff */
[----:B------:R-:W-:-:S04]  /*0b20*/  ISETP.NE.U32.AND P1, PT, R14, RZ, PT ;  /* 0x000000ff0e00720c */ /* 0x000fc80003f25070 */
[----:B------:R-:W-:-:S13]  /*0b30*/  ISETP.NE.AND.EX P1, PT, RZ, RZ, PT, P1 ;  /* 0x000000ffff00720c */ /* 0x000fda0003f25310 */
[----:B------:R-:W-:Y:S05]  /*0b40*/  @!P1 BRA `(.L_x_6) ;  /* 0x0000000400489947 */ /* 0x000fea0003800000 */
[----:B------:R-:W-:Y:S01]  /*0b50*/  ISETP.GE.U32.AND P1, PT, R14, 0x4, PT ;  /* 0x000000040e00780c */ /* 0x000fe20003f26070 */
[----:B------:R-:W-:Y:S01]  /*0b60*/  BSSY.RECONVERGENT B3, `(.L_x_10) ;  /* 0x0000023000037945 */ /* 0x000fe20003800200 */
[----:B------:R-:W-:Y:S02]  /*0b70*/  ISETP.NE.U32.AND P2, PT, R23, RZ, PT ;  /* 0x000000ff1700720c */ /* 0x000fe40003f45070 */
[----:B------:R-:W-:Y:S02]  /*0b80*/  ISETP.GE.U32.AND.EX P1, PT, RZ, RZ, PT, P1 ;  /* 0x000000ffff00720c */ /* 0x000fe40003f26110 */
[----:B------:R-:W-:-:S11]  /*0b90*/  ISETP.NE.AND.EX P2, PT, RZ, RZ, PT, P2 ;  /* 0x000000ffff00720c */ /* 0x000fd60003f45320 */
[----:B------:R-:W-:Y:S05]  /*0ba0*/  @!P1 BRA `(.L_x_11) ;  /* 0x0000000000789947 */ /* 0x000fea0003800000 */
[----:B------:R-:W0:Y:S01]  /*0bb0*/  LDCU.64 UR4, c[0x0][0x388] ;  /* 0x00007100ff0477ac */ /* 0x000e220008000a00 */
[----:B------:R-:W1:Y:S01]  /*0bc0*/  LDC.64 R14, c[0x0][0x380] ;  /* 0x0000e000ff0e7b82 */ /* 0x000e620000000a00 */
[----:B------:R-:W-:Y:S02]  /*0bd0*/  IMAD.MOV.U32 R17, RZ, RZ, R11 ;  /* 0x000000ffff117224 */ /* 0x000fe400078e000b */
[----:B0-----:R-:W-:Y:S02]  /*0be0*/  IMAD R25, R19, UR4, RZ ;  /* 0x0000000413197c24 */ /* 0x001fe4000f8e02ff */
[----:B------:R-:W-:-:S04]  /*0bf0*/  IMAD.WIDE.U32 R26, R8, UR4, R16 ;  /* 0x00000004081a7c25 */ /* 0x000fc8000f8e0010 */
[----:B------:R-:W-:Y:S02]  /*0c00*/  IMAD R17, R8, UR5, R25 ;  /* 0x0000000508117c24 */ /* 0x000fe4000f8e0219 */
[----:B-1----:R-:W-:-:S04]  /*0c10*/  IMAD.WIDE.U32 R14, R26, 0x3, R14 ;  /* 0x000000031a0e7825 */ /* 0x002fc800078e000e */
[----:B------:R-:W-:-:S04]  /*0c20*/  IMAD.IADD R17, R17, 0x1, R27 ;  /* 0x0000000111117824 */ /* 0x000fc800078e021b */
[----:B------:R-:W-:-:S04]  /*0c30*/  IMAD R17, R17, 0x3, RZ ;  /* 0x0000000311117824 */ /* 0x000fc800078e02ff */
[----:B------:R-:W-:-:S05]  /*0c40*/  IMAD.IADD R15, R15, 0x1, R17 ;  /* 0x000000010f0f7824 */ /* 0x000fca00078e0211 */
[----:B------:R-:W2:Y:S04]  /*0c50*/  LDG.E.U8 R17, desc[UR6][R14.64+0x2] ;  /* 0x000002060e117981 */ /* 0x000ea8000c1e1100 */
[----:B------:R-:W2:Y:S04]  /*0c60*/  LDG.E.U8 R26, desc[UR6][R14.64+0x5] ;  /* 0x000005060e1a7981 */ /* 0x000ea8000c1e1100 */
[----:B------:R-:W3:Y:S04]  /*0c70*/  LDG.E.U8 R25, desc[UR6][R14.64+0x1] ;  /* 0x000001060e197981 */ /* 0x000ee8000c1e1100 */
[----:B------:R-:W3:Y:S01]  /*0c80*/  LDG.E.U8 R27, desc[UR6][R14.64+0x4] ;  /* 0x000004060e1b7981 */ /* 0x000ee2000c1e1100 */
[----:B--2---:R-:W-:-:S03]  /*0c90*/  IADD3 R24, PT, PT, R26, R24, R17 ;  /* 0x000000181a187210 */ /* 0x004fc60007ffe011 */
[----:B------:R-:W2:Y:S04]  /*0ca0*/  LDG.E.U8 R17, desc[UR6][R14.64] ;  /* 0x000000060e117981 */ /* 0x000ea8000c1e1100 */
[----:B------:R-:W4:Y:S01]  /*0cb0*/  LDG.E.U8 R26, desc[UR6][R14.64+0xb] ;  /* 0x00000b060e1a7981 */ /* 0x000f22000c1e1100 */
[----:B---3--:R-:W-:-:S03]  /*0cc0*/  IADD3 R20, PT, PT, R27, R20, R25 ;  /* 0x000000141b147210 */ /* 0x008fc60007ffe019 */
[----:B------:R-:W2:Y:S04]  /*0cd0*/  LDG.E.U8 R25, desc[UR6][R14.64+0x3] ;  /* 0x000003060e197981 */ /* 0x000ea8000c1e1100 */
[----:B------:R-:W4:Y:S01]  /*0ce0*/  LDG.E.U8 R27, desc[UR6][R14.64+0x8] ;  /* 0x000008060e1b7981 */ /* 0x000f22000c1e1100 */
[----:B--2---:R-:W-:-:S03]  /*0cf0*/  IADD3 R18, PT, PT, R25, R18, R17 ;  /* 0x0000001219127210 */ /* 0x004fc60007ffe011 */
[----:B------:R-:W2:Y:S01]  /*0d00*/  LDG.E.U8 R17, desc[UR6][R14.64+0x7] ;  /* 0x000007060e117981 */ /* 0x000ea2000c1e1100 */
[----:B----4-:R-:W-:-:S03]  /*0d10*/  IADD3 R24, PT, PT, R26, R24, R27 ;  /* 0x000000181a187210 */ /* 0x010fc60007ffe01b */
[----:B------:R-:W2:Y:S04]  /*0d20*/  LDG.E.U8 R26, desc[UR6][R14.64+0xa] ;  /* 0x00000a060e1a7981 */ /* 0x000ea8000c1e1100 */
[----:B------:R-:W3:Y:S04]  /*0d30*/  LDG.E.U8 R25, desc[UR6][R14.64+0x6] ;  /* 0x000006060e197981 */ /* 0x000ee8000c1e1100 */
[----:B------:R-:W3:Y:S01]  /*0d40*/  LDG.E.U8 R27, desc[UR6][R14.64+0x9] ;  /* 0x000009060e1b7981 */ /* 0x000ee2000c1e1100 */
[----:B------:R-:W-:-:S05]  /*0d50*/  IADD3 R16, P1, PT, R16, 0x4, RZ ;  /* 0x0000000410107810 */ /* 0x000fca0007f3e0ff */
[----:B------:R-:W-:Y:S01]  /*0d60*/  IMAD.X R11, RZ, RZ, R11, P1 ;  /* 0x000000ffff0b7224 */ /* 0x000fe200008e060b */
[----:B--2---:R-:W-:Y:S02]  /*0d70*/  IADD3 R20, PT, PT, R26, R20, R17 ;  /* 0x000000141a147210 */ /* 0x004fe40007ffe011 */
[----:B---3--:R-:W-:-:S07]  /*0d80*/  IADD3 R18, PT, PT, R27, R18, R25 ;  /* 0x000000121b127210 */ /* 0x008fce0007ffe019 */
.L_x_11:
[----:B------:R-:W-:Y:S05]  /*0d90*/  BSYNC.RECONVERGENT B3 ;  /* 0x0000000000037941 */ /* 0x000fea0003800200 */
.L_x_10:
[----:B------:R-:W-:Y:S05]  /*0da0*/  @!P2 BRA `(.L_x_6) ;  /* 0x0000000000b0a947 */ /* 0x000fea0003800000 */
[----:B------:R-:W-:Y:S01]  /*0db0*/  ISETP.NE.U32.AND P1, PT, R23, 0x1, PT ;  /* 0x000000011700780c */ /* 0x000fe20003f25070 */
[----:B------:R-:W-:Y:S01]  /*0dc0*/  BSSY.RECONVERGENT B3, `(.L_x_12) ;  /* 0x0000019000037945 */ /* 0x000fe20003800200 */
[----:B------:R-:W-:Y:S02]  /*0dd0*/  LOP3.LUT P2, RZ, R10, 0x1, RZ, 0xc0, !PT ;  /* 0x000000010aff7812 */ /* 0x000fe4000784c0ff */
[----:B------:R-:W-:-:S13]  /*0de0*/  ISETP.NE.AND.EX P1, PT, RZ, RZ, PT, P1 ;  /* 0x000000ffff00720c */ /* 0x000fda0003f25310 */
        /* <DEDUP_REMOVED lines=14> */
[----:B------:R-:W4:Y:S01]  /*0ed0*/  LDG.E.U8 R27, desc[UR6][R14.64+0x3] ;  /* 0x000003060e1b7981 */ /* 0x000f22000c1e1100 */
[----:B--2---:R-:W-:-:S03]  /*0ee0*/  IADD3 R24, PT, PT, R25, R24, R17 ;  /* 0x0000001819187210 */ /* 0x004fc60007ffe011 */
[----:B------:R-:W3:Y:S04]  /*0ef0*/  LDG.E.U8 R17, desc[UR6][R14.64+0x1] ;  /* 0x000001060e117981 */ /* 0x000ee8000c1e1100 */
[----:B------:R-:W4:Y:S01]  /*0f00*/  LDG.E.U8 R25, desc[UR6][R14.64] ;  /* 0x000000060e197981 */ /* 0x000f22000c1e1100 */
[----:B------:R-:W-:-:S05]  /*0f10*/  IADD3 R16, P1, PT, R16, 0x2, RZ ;  /* 0x0000000210107810 */ /* 0x000fca0007f3e0ff */
[----:B------:R-:W-:Y:S01]  /*0f20*/  IMAD.X R11, RZ, RZ, R11, P1 ;  /* 0x000000ffff0b7224 */ /* 0x000fe200008e060b */
[----:B---3--:R-:W-:Y:S02]  /*0f30*/  IADD3 R20, PT, PT, R26, R20, R17 ;  /* 0x000000141a147210 */ /* 0x008fe40007ffe011 */
[----:B----4-:R-:W-:-:S07]  /*0f40*/  IADD3 R18, PT, PT, R27, R18, R25 ;  /* 0x000000121b127210 */ /* 0x010fce0007ffe019 */
.L_x_13:
[----:B------:R-:W-:Y:S05]  /*0f50*/  BSYNC.RECONVERGENT B3 ;  /* 0x0000000000037941 */ /* 0x000fea0003800200 */
.L_x_12:
        /* <DEDUP_REMOVED lines=9> */
[----:B------:R-:W-:-:S05]  /*0ff0*/  IMAD R11, R11, 0x3, RZ ;  /* 0x000000030b0b7824 */ /* 0x000fca00078e02ff */
[----:B------:R-:W-:-:S05]  /*1000*/  IADD3 R15, PT, PT, R15, R11, RZ ;  /* 0x0000000b0f0f7210 */ /* 0x000fca0007ffe0ff */
[----:B------:R-:W2:Y:S04]  /*1010*/  LDG.E.U8 R11, desc[UR6][R14.64+0x2] ;  /* 0x000002060e0b7981 */ /* 0x000ea8000c1e1100 */
[----:B------:R-:W3:Y:S04]  /*1020*/  LDG.E.U8 R17, desc[UR6][R14.64+0x1] ;  /* 0x000001060e117981 */ /* 0x000ee8000c1e1100 */
[----:B------:R-:W4:Y:S01]  /*1030*/  LDG.E.U8 R25, desc[UR6][R14.64] ;  /* 0x000000060e197981 */ /* 0x000f22000c1e1100 */
[----:B--2---:R-:W-:Y:S02]  /*1040*/  IMAD.IADD R24, R24, 0x1, R11 ;  /* 0x0000000118187824 */ /* 0x004fe400078e020b */
[----:B---3--:R-:W-:-:S02]  /*1050*/  IMAD.IADD R20, R20, 0x1, R17 ;  /* 0x0000000114147824 */ /* 0x008fc400078e0211 */
[----:B----4-:R-:W-:-:S07]  /*1060*/  IMAD.IADD R18, R18, 0x1, R25 ;  /* 0x0000000112127824 */ /* 0x010fce00078e0219 */
.L_x_6:
[----:B------:R-:W-:Y:S05]  /*1070*/  BSYNC.RECONVERGENT B0 ;  /* 0x0000000000007941 */ /* 0x000fea0003800200 */
.L_x_5:
[----:B------:R-:W-:-:S05]  /*1080*/  IADD3 R8, P1, PT, R8, 0x1, RZ ;  /* 0x0000000108087810 */ /* 0x000fca0007f3e0ff */
[----:B------:R-:W-:Y:S01]  /*1090*/  IMAD.X R19, RZ, RZ, R19, P1 ;  /* 0x000000ffff137224 */ /* 0x000fe200008e0613 */
[----:B------:R-:W-:-:S04]  /*10a0*/  ISETP.GT.U32.AND P1, PT, R8, R3, PT ;  /* 0x000000030800720c */ /* 0x000fc80003f24070 */
[----:B------:R-:W-:-:S13]  /*10b0*/  ISETP.GT.U32.AND.EX P1, PT, R19, R2, PT, P1 ;  /* 0x000000021300720c */ /* 0x000fda0003f24110 */
[----:B------:R-:W-:Y:S05]  /*10c0*/  @!P1 BRA `(.L_x_14) ;  /* 0xfffffff4008c9947 */ /* 0x000fea000383ffff */
[----:B------:R-:W-:Y:S05]  /*10d0*/  BSYNC.RECONVERGENT B1 ;  /* 0x0000000000017941 */ /* 0x000fea0003800200 */
.L_x_4:
[----:B------:R-:W-:Y:S02]  /*10e0*/  I2FP.F32.U32 R24, R24 ;  /* 0x0000001800187245 */ /* 0x000fe40000201000 */
[----:B------:R-:W-:Y:S02]  /*10f0*/  I2FP.F32.U32 R17, R20 ;  /* 0x0000001400117245 */ /* 0x000fe40000201000 */
[----:B------:R-:W-:-:S07]  /*1100*/  I2FP.F32.U32 R15, R18 ;  /* 0x00000012000f7245 */ /* 0x000fce0000201000 */
.L_x_3:
[----:B------:R-:W-:Y:S05]  /*1110*/  BSYNC.RECONVERGENT B2 ;  /* 0x0000000000027941 */ /* 0x000fea0003800200 */
.L_x_2:
[----:B------:R-:W-:Y:S01]  /*1120*/  IADD3 R10, P1, PT, R3, -R0, RZ ;  /* 0x80000000030a7210 */ /* 0x000fe20007f3e0ff */
[----:B------:R-:W-:Y:S01]  /*1130*/  BSSY.RECONVERGENT B0, `(.L_x_15) ;  /* 0x0000016000007945 */ /* 0x000fe20003800200 */
[----:B------:R-:W-:-:S03]  /*1140*/  IADD3 R7, P0, PT, R7, -R4, RZ ;  /* 0x8000000407077210 */ /* 0x000fc60007f1e0ff */
[----:B------:R-:W-:Y:S02]  /*1150*/  IMAD.X R11, R2, 0x1, ~R5, P1 ;  /* 0x00000001020b7824 */ /* 0x000fe400008e0e05 */
[----:B------:R-:W-:Y:S02]  /*1160*/  IMAD.X R9, R6, 0x1, ~R9, P0 ;  /* 0x0000000106097824 */ /* 0x000fe400000e0e09 */
[-C--:B------:R-:W-:Y:S02]  /*1170*/  IMAD R0, R11, R7.reuse, RZ ;  /* 0x000000070b007224 */ /* 0x080fe400078e02ff */
[----:B------:R-:W-:-:S04]  /*1180*/  IMAD.WIDE.U32 R2, R10, R7, R10 ;  /* 0x000000070a027225 */ /* 0x000fc800078e000a */
[----:B------:R-:W-:Y:S01]  /*1190*/  IMAD R11, R10, R9, R0 ;  /* 0x000000090a0b7224 */ /* 0x000fe200078e0200 */
[----:B------:R-:W-:-:S03]  /*11a0*/  IADD3 R2, P0, P1, R7, 0x1, R2 ;  /* 0x0000000107027810 */ /* 0x000fc6000791e002 */
[----:B------:R-:W-:-:S05]  /*11b0*/  IMAD.IADD R0, R3, 0x1, R11 ;  /* 0x0000000103007824 */ /* 0x000fca00078e020b */
[----:B------:R-:W-:-:S06]  /*11c0*/  IADD3.X R3, PT, PT, R9, RZ, R0, P0, P1 ;  /* 0x000000ff09037210 */ /* 0x000fcc00007e2400 */
[----:B------:R-:W0:Y:S08]  /*11d0*/  I2F.U64 R3, R2 ;  /* 0x0000000200037312 */ /* 0x000e300000301000 */
[----:B0-----:R-:W0:Y:S08]  /*11e0*/  MUFU.RCP R0, R3 ;  /* 0x0000000300007308 */ /* 0x001e300000001000 */
[----:B------:R-:W1:Y:S01]  /*11f0*/  FCHK P0, R24, R3 ;  /* 0x0000000318007302 */ /* 0x000e620000000000 */
[----:B0-----:R-:W-:-:S04]  /*1200*/  FFMA R5, -R3, R0, 1 ;  /* 0x3f80000003057423 */ /* 0x001fc80000000100 */
[----:B------:R-:W-:-:S04]  /*1210*/  FFMA R0, R0, R5, R0 ;  /* 0x0000000500007223 */ /* 0x000fc80000000000 */
[----:B------:R-:W-:-:S04]  /*1220*/  FFMA R5, R0, R24, RZ ;  /* 0x0000001800057223 */ /* 0x000fc800000000ff */
[----:B------:R-:W-:-:S04]  /*1230*/  FFMA R4, -R3, R5, R24 ;  /* 0x0000000503047223 */ /* 0x000fc80000000118 */
[----:B------:R-:W-:Y:S01]  /*1240*/  FFMA R0, R0, R4, R5 ;  /* 0x0000000400007223 */ /* 0x000fe20000000005 */
[----:B-1----:R-:W-:Y:S06]  /*1250*/  @!P0 BRA `(.L_x_16) ;  /* 0x00000000000c8947 */ /* 0x002fec0003800000 */
[----:B------:R-:W-:Y:S01]  /*1260*/  IMAD.MOV.U32 R0, RZ, RZ, R24 ;  /* 0x000000ffff007224 */ /* 0x000fe200078e0018 */
[----:B------:R-:W-:-:S07]  /*1270*/  MOV R2, 0x1290 ;  /* 0x0000129000027802 */ /* 0x000fce0000000f00 */
[----:B------:R-:W-:Y:S05]  /*1280*/  CALL.REL.NOINC `($__internal_1_$__cuda_sm3x_div_rn_noftz_f32_slowpath) ;  /* 0x0000000400c47944 */ /* 0x000fea0003c00000 */
.L_x_16:
[----:B------:R-:W-:Y:S05]  /*1290*/  BSYNC.RECONVERGENT B0 ;  /* 0x0000000000007941 */ /* 0x000fea0003800200 */
.L_x_15:
[----:B------:R-:W0:Y:S01]  /*12a0*/  F2F.F64.F32 R4, R0 ;  /* 0x0000000000047310 */ /* 0x000e220000201800 */
[----:B------:R-:W1:Y:S01]  /*12b0*/  LDC.64 R8, c[0x0][0x3a0] ;  /* 0x0000e800ff087b82 */ /* 0x000e620000000a00 */
[----:B------:R-:W-:Y:S01]  /*12c0*/  UMOV UR4, URZ ;  /* 0x000000ff00047c82 */ /* 0x000fe20008000000 */
[----:B------:R-:W-:Y:S05]  /*12d0*/  BSSY.RECONVERGENT B0, `(.L_x_17) ;  /* 0x0000012000007945 */ /* 0x000fea0003800200 */
[----:B------:R-:W2:Y:S01]  /*12e0*/  MUFU.RCP R2, R3 ;  /* 0x0000000300027308 */ /* 0x000ea20000001000 */
[----:B0-----:R-:W-:-:S07]  /*12f0*/  DADD R6, R4, 0.5 ;  /* 0x3fe0000004067429 */ /* 0x001fce0000000000 */
[----:B------:R-:W0:Y:S08]  /*1300*/  FCHK P0, R17, R3 ;  /* 0x0000000311007302 */ /* 0x000e300000000000 */
[----:B------:R-:W3:Y:S01]  /*1310*/  F2I.U32.F64.TRUNC R7, R6 ;  /* 0x0000000600077311 */ /* 0x000ee2000030d000 */
[----:B-1----:R-:W-:-:S04]  /*1320*/  IMAD.WIDE.U32 R4, R12, 0x3, R8 ;  /* 0x000000030c047825 */ /* 0x002fc800078e0008 */
[----:B--2---:R-:W-:Y:S01]  /*1330*/  FFMA R9, -R3, R2, 1 ;  /* 0x3f80000003097423 */ /* 0x004fe20000000102 */
[----:B------:R-:W-:-:S03]  /*1340*/  VIADD R5, R5, UR4 ;  /* 0x0000000405057c36 */ /* 0x000fc60008000000 */
[----:B------:R-:W-:-:S04]  /*1350*/  FFMA R0, R2, R9, R2 ;  /* 0x0000000902007223 */ /* 0x000fc80000000002 */
[----:B------:R-:W-:-:S04]  /*1360*/  FFMA R2, R0, R17, RZ ;  /* 0x0000001100027223 */ /* 0x000fc800000000ff */
[----:B------:R-:W-:Y:S01]  /*1370*/  FFMA R9, -R3, R2, R17 ;  /* 0x0000000203097223 */ /* 0x000fe20000000111 */
[----:B---3--:R1:W-:Y:S03]  /*1380*/  STG.E.U8 desc[UR6][R4.64+0x2], R7 ;  /* 0x0000020704007986 */ /* 0x0083e6000c101106 */
[----:B------:R-:W-:Y:S01]  /*1390*/  FFMA R2, R0, R9, R2 ;  /* 0x0000000900027223 */ /* 0x000fe20000000002 */
[----:B0-----:R-:W-:Y:S06]  /*13a0*/  @!P0 BRA `(.L_x_18) ;  /* 0x0000000000108947 */ /* 0x001fec0003800000 */
[----:B------:R-:W-:Y:S01]  /*13b0*/  IMAD.MOV.U32 R0, RZ, RZ, R17 ;  /* 0x000000ffff007224 */ /* 0x000fe200078e0011 */
[----:B------:R-:W-:-:S07]  /*13c0*/  MOV R2, 0x13e0 ;  /* 0x000013e000027802 */ /* 0x000fce0000000f00 */
[----:B-1----:R-:W-:Y:S05]  /*13d0*/  CALL.REL.NOINC `($__internal_1_$__cuda_sm3x_div_rn_noftz_f32_slowpath) ;  /* 0x0000000400707944 */ /* 0x002fea0003c00000 */
[----:B------:R-:W-:-:S07]  /*13e0*/  IMAD.MOV.U32 R2, RZ, RZ, R0 ;  /* 0x000000ffff027224 */ /* 0x000fce00078e0000 */
.L_x_18:
[----:B------:R-:W-:Y:S05]  /*13f0*/  BSYNC.RECONVERGENT B0 ;  /* 0x0000000000007941 */ /* 0x000fea0003800200 */
.L_x_17:
[----:B-1----:R-:W0:Y:S01]  /*1400*/  F2F.F64.F32 R6, R2 ;  /* 0x0000000200067310 */ /* 0x002e220000201800 */
[----:B------:R-:W-:Y:S07]  /*1410*/  BSSY.RECONVERGENT B0, `(.L_x_19) ;  /* 0x000000f000007945 */ /* 0x000fee0003800200 */
[----:B------:R-:W1:Y:S01]  /*1420*/  MUFU.RCP R0, R3 ;  /* 0x0000000300007308 */ /* 0x000e620000001000 */
[----:B0-----:R-:W-:-:S07]  /*1430*/  DADD R6, R6, 0.5 ;  /* 0x3fe0000006067429 */ /* 0x001fce0000000000 */
[----:B------:R-:W0:Y:S08]  /*1440*/  FCHK P0, R15, R3 ;  /* 0x000000030f007302 */ /* 0x000e300000000000 */
[----:B------:R-:W2:Y:S01]  /*1450*/  F2I.U32.F64.TRUNC R7, R6 ;  /* 0x0000000600077311 */ /* 0x000ea2000030d000 */
[----:B-1----:R-:W-:-:S04]  /*1460*/  FFMA R9, -R3, R0, 1 ;  /* 0x3f80000003097423 */ /* 0x002fc80000000100 */
[----:B------:R-:W-:-:S04]  /*1470*/  FFMA R0, R0, R9, R0 ;  /* 0x0000000900007223 */ /* 0x000fc80000000000 */
[----:B------:R-:W-:-:S04]  /*1480*/  FFMA R8, R0, R15, RZ ;  /* 0x0000000f00087223 */ /* 0x000fc800000000ff */
[----:B------:R-:W-:Y:S01]  /*1490*/  FFMA R9, -R3, R8, R15 ;  /* 0x0000000803097223 */ /* 0x000fe2000000010f */
[----:B--2---:R1:W-:Y:S03]  /*14a0*/  STG.E.U8 desc[UR6][R4.64+0x1], R7 ;  /* 0x0000010704007986 */ /* 0x0043e6000c101106 */
[----:B------:R-:W-:Y:S01]  /*14b0*/  FFMA R0, R0, R9, R8 ;  /* 0x0000000900007223 */ /* 0x000fe20000000008 */
[----:B0-----:R-:W-:Y:S06]  /*14c0*/  @!P0 BRA `(.L_x_20) ;  /* 0x00000000000c8947 */ /* 0x001fec0003800000 */
[----:B------:R-:W-:Y:S01]  /*14d0*/  IMAD.MOV.U32 R0, RZ, RZ, R15 ;  /* 0x000000ffff007224 */ /* 0x000fe200078e000f */
[----:B------:R-:W-:-:S07]  /*14e0*/  MOV R2, 0x1500 ;  /* 0x0000150000027802 */ /* 0x000fce0000000f00 */
[----:B-1----:R-:W-:Y:S05]  /*14f0*/  CALL.REL.NOINC `($__internal_1_$__cuda_sm3x_div_rn_noftz_f32_slowpath) ;  /* 0x0000000400287944 */ /* 0x002fea0003c00000 */
.L_x_20:
[----:B------:R-:W-:Y:S05]  /*1500*/  BSYNC.RECONVERGENT B0 ;  /* 0x0000000000007941 */ /* 0x000fea0003800200 */
.L_x_19:
[----:B------:R-:W0:Y:S02]  /*1510*/  F2F.F64.F32 R2, R0 ;  /* 0x0000000000027310 */ /* 0x000e240000201800 */
[----:B0-----:R-:W-:-:S10]  /*1520*/  DADD R2, R2, 0.5 ;  /* 0x3fe0000002027429 */ /* 0x001fd40000000000 */
[----:B------:R-:W0:Y:S02]  /*1530*/  F2I.U32.F64.TRUNC R3, R2 ;  /* 0x0000000200037311 */ /* 0x000e24000030d000 */
[----:B0-----:R-:W-:Y:S01]  /*1540*/  STG.E.U8 desc[UR6][R4.64], R3 ;  /* 0x0000000304007986 */ /* 0x001fe2000c101106 */
[----:B------:R-:W-:Y:S05]  /*1550*/  EXIT ;  /* 0x000000000000794d */ /* 0x000fea0003800000 */
        .weak           $__internal_0_$__cuda_sm20_div_u64
        .type           $__internal_0_$__cuda_sm20_div_u64,@function
        .size           $__internal_0_$__cuda_sm20_div_u64,($__internal_1_$__cuda_sm3x_div_rn_noftz_f32_slowpath - $__internal_0_$__cuda_sm20_div_u64)
$__internal_0_$__cuda_sm20_div_u64:
[----:B------:R-:W0:Y:S01]  /*1560*/  LDCU.64 UR4, c[0x0][0x388] ;  /* 0x00007100ff0477ac */ /* 0x000e220008000a00 */
[----:B------:R-:W1:Y:S01]  /*1570*/  LDC.64 R2, c[0x0][0x388] ;  /* 0x0000e200ff027b82 */ /* 0x000e620000000a00 */
[----:B0-----:R-:W0:Y:S08]  /*1580*/  I2F.U64.RP R8, UR4 ;  /* 0x0000000400087d12 */ /* 0x001e300008309000 */
[----:B0-----:R-:W0:Y:S02]  /*1590*/  MUFU.RCP R8, R8 ;  /* 0x0000000800087308 */ /* 0x001e240000001000 */
[----:B0-----:R-:W-:-:S06]  /*15a0*/  VIADD R4, R8, 0x1ffffffe ;  /* 0x1ffffffe08047836 */ /* 0x001fcc0000000000 */
[----:B------:R-:W1:Y:S02]  /*15b0*/  F2I.U64.TRUNC R4, R4 ;  /* 0x0000000400047311 */ /* 0x000e64000020d800 */
[----:B-1----:R-:W-:-:S04]  /*15c0*/  IMAD.WIDE.U32 R6, R4, R2, RZ ;  /* 0x0000000204067225 */ /* 0x002fc800078e00ff */
[----:B------:R-:W-:Y:S01]  /*15d0*/  IMAD R7, R4, R3, R7 ;  /* 0x0000000304077224 */ /* 0x000fe200078e0207 */
[----:B------:R-:W-:-:S03]  /*15e0*/  IADD3 R9, P0, PT, RZ, -R6, RZ ;  /* 0x80000006ff097210 */ /* 0x000fc60007f1e0ff */
[----:B------:R-:W-:Y:S02]  /*15f0*/  IMAD R7, R5, R2, R7 ;  /* 0x0000000205077224 */ /* 0x000fe400078e0207 */
[----:B------:R-:W-:-:S04]  /*1600*/  IMAD.HI.U32 R6, R4, R9, RZ ;  /* 0x0000000904067227 */ /* 0x000fc800078e00ff */
[----:B------:R-:W-:Y:S02]  /*1610*/  IMAD.X R11, RZ, RZ, ~R7, P0 ;  /* 0x000000ffff0b7224 */ /* 0x000fe400000e0e07 */
[----:B------:R-:W-:Y:S02]  /*1620*/  IMAD.MOV.U32 R7, RZ, RZ, R4 ;  /* 0x000000ffff077224 */ /* 0x000fe400078e0004 */
[-C--:B------:R-:W-:Y:S02]  /*1630*/  IMAD R15, R5, R11.reuse, RZ ;  /* 0x0000000b050f7224 */ /* 0x080fe400078e02ff */
[----:B------:R-:W-:-:S04]  /*1640*/  IMAD.WIDE.U32 R6, P0, R4, R11, R6 ;  /* 0x0000000b04067225 */ /* 0x000fc80007800006 */
[----:B------:R-:W-:-:S04]  /*1650*/  IMAD.HI.U32 R11, R5, R11, RZ ;  /* 0x0000000b050b7227 */ /* 0x000fc800078e00ff */
[----:B------:R-:W-:-:S05]  /*1660*/  IMAD.HI.U32 R6, P1, R5, R9, R6 ;  /* 0x0000000905067227 */ /* 0x000fca0007820006 */
[----:B------:R-:W-:Y:S01]  /*1670*/  IADD3 R7, P2, PT, R15, R6, RZ ;  /* 0x000000060f077210 */ /* 0x000fe20007f5e0ff */
[----:B------:R-:W-:-:S04]  /*1680*/  IMAD.X R6, R11, 0x1, R5, P0 ;  /* 0x000000010b067824 */ /* 0x000fc800000e0605 */
[----:B------:R-:W-:Y:S01]  /*1690*/  IMAD.WIDE.U32 R4, R7, R2, RZ ;  /* 0x0000000207047225 */ /* 0x000fe200078e00ff */
[----:B------:R-:W-:-:S03]  /*16a0*/  IADD3.X R9, PT, PT, RZ, RZ, R6, P2, P1 ;  /* 0x000000ffff097210 */ /* 0x000fc600017e2406 */
[----:B------:R-:W-:Y:S01]  /*16b0*/  IMAD R5, R7, R3, R5 ;  /* 0x0000000307057224 */ /* 0x000fe200078e0205 */
[----:B------:R-:W-:-:S03]  /*16c0*/  IADD3 R11, P0, PT, RZ, -R4, RZ ;  /* 0x80000004ff0b7210 */ /* 0x000fc60007f1e0ff */
[----:B------:R-:W-:Y:S02]  /*16d0*/  IMAD R5, R9, R2, R5 ;  /* 0x0000000209057224 */ /* 0x000fe400078e0205 */
[----:B------:R-:W-:-:S04]  /*16e0*/  IMAD.HI.U32 R6, R7, R11, RZ ;  /* 0x0000000b07067227 */ /* 0x000fc800078e00ff */
[----:B------:R-:W-:Y:S02]  /*16f0*/  IMAD.X R4, RZ, RZ, ~R5, P0 ;  /* 0x000000ffff047224 */ /* 0x000fe400000e0e05 */
[----:B------:R-:W-:Y:S02]  /*1700*/  IMAD.MOV.U32 R5, RZ, RZ, RZ ;  /* 0x000000ffff057224 */ /* 0x000fe400078e00ff */
[----:B------:R-:W-:-:S04]  /*1710*/  IMAD.WIDE.U32 R6, P0, R7, R4, R6 ;  /* 0x0000000407067225 */ /* 0x000fc80007800006 */
[C---:B------:R-:W-:Y:S02]  /*1720*/  IMAD R8, R9.reuse, R4, RZ ;  /* 0x0000000409087224 */ /* 0x040fe400078e02ff */
[----:B------:R-:W-:-:S04]  /*1730*/  IMAD.HI.U32 R7, P1, R9, R11, R6 ;  /* 0x0000000b09077227 */ /* 0x000fc80007820006 */
[----:B------:R-:W-:Y:S01]  /*1740*/  IMAD.HI.U32 R6, R9, R4, RZ ;  /* 0x0000000409067227 */ /* 0x000fe200078e00ff */
[----:B------:R-:W-:-:S03]  /*1750*/  IADD3 R7, P2, PT, R8, R7, RZ ;  /* 0x0000000708077210 */ /* 0x000fc60007f5e0ff */
[----:B------:R-:W-:Y:S02]  /*1760*/  IMAD.X R9, R6, 0x1, R9, P0 ;  /* 0x0000000106097824 */ /* 0x000fe400000e0609 */
[----:B------:R-:W-:-:S03]  /*1770*/  IMAD.HI.U32 R4, R7, R12, RZ ;  /* 0x0000000c07047227 */ /* 0x000fc600078e00ff */
[----:B------:R-:W-:Y:S01]  /*1780*/  IADD3.X R9, PT, PT, RZ, RZ, R9, P2, P1 ;  /* 0x000000ffff097210 */ /* 0x000fe200017e2409 */
[----:B------:R-:W-:-:S04]  /*1790*/  IMAD.WIDE.U32 R4, RZ, R7, R4 ;  /* 0x00000007ff047225 */ /* 0x000fc800078e0004 */
[----:B------:R-:W-:-:S04]  /*17a0*/  IMAD.HI.U32 R4, P0, R9, R12, R4 ;  /* 0x0000000c09047227 */ /* 0x000fc80007800004 */
[----:B------:R-:W-:Y:S01]  /*17b0*/  IMAD.X R6, RZ, RZ, RZ, P0 ;  /* 0x000000ffff067224 */ /* 0x000fe200000e06ff */
[----:B------:R-:W-:-:S05]  /*17c0*/  IADD3 R7, P1, PT, RZ, R4, RZ ;  /* 0x00000004ff077210 */ /* 0x000fca0007f3e0ff */
[----:B------:R-:W-:-:S04]  /*17d0*/  IMAD.WIDE.U32 R4, R7, R2, RZ ;  /* 0x0000000207047225 */ /* 0x000fc800078e00ff */
[----:B------:R-:W-:Y:S01]  /*17e0*/  IMAD.X R9, RZ, RZ, R6, P1 ;  /* 0x000000ffff097224 */ /* 0x000fe200008e0606 */
[----:B------:R-:W-:Y:S01]  /*17f0*/  IADD3 R11, P1, PT, -R4, R12, RZ ;  /* 0x0000000c040b7210 */ /* 0x000fe20007f3e1ff */
[C---:B------:R-:W-:Y:S01]  /*1800*/  IMAD R5, R7.reuse, R3, R5 ;  /* 0x0000000307057224 */ /* 0x040fe200078e0205 */
[----:B------:R-:W-:Y:S02]  /*1810*/  IADD3 R4, P2, PT, R7, 0x1, RZ ;  /* 0x0000000107047810 */ /* 0x000fe40007f5e0ff */
[-C--:B------:R-:W-:Y:S01]  /*1820*/  ISETP.GE.U32.AND P0, PT, R11, R2.reuse, PT ;  /* 0x000000020b00720c */ /* 0x080fe20003f06070 */
[----:B------:R-:W-:Y:S01]  /*1830*/  IMAD R5, R9, R2, R5 ;  /* 0x0000000209057224 */ /* 0x000fe200078e0205 */
[----:B------:R-:W-:-:S03]  /*1840*/  IADD3.X R6, PT, PT, RZ, R9, RZ, P2, !PT ;  /* 0x00000009ff067210 */ /* 0x000fc600017fe4ff */
[----:B------:R-:W-:Y:S01]  /*1850*/  IMAD.X R10, RZ, RZ, ~R5, P1 ;  /* 0x000000ffff0a7224 */ /* 0x000fe200008e0e05 */
[----:B------:R-:W-:-:S04]  /*1860*/  IADD3 R5, P1, PT, R11, -R2, RZ ;  /* 0x800000020b057210 */ /* 0x000fc80007f3e0ff */
[C---:B------:R-:W-:Y:S01]  /*1870*/  ISETP.GE.U32.AND.EX P0, PT, R10.reuse, R3, PT, P0 ;  /* 0x000000030a00720c */ /* 0x040fe20003f06100 */
[----:B------:R-:W-:Y:S01]  /*1880*/  IMAD.X R8, R10, 0x1, ~R3, P1 ;  /* 0x000000010a087824 */ /* 0x000fe200008e0e03 */
[----:B------:R-:W-:Y:S02]  /*1890*/  ISETP.NE.U32.AND P1, PT, R2, RZ, PT ;  /* 0x000000ff0200720c */ /* 0x000fe40003f25070 */
[----:B------:R-:W-:Y:S02]  /*18a0*/  SEL R7, R4, R7, P0 ;  /* 0x0000000704077207 */ /* 0x000fe40000000000 */
[----:B------:R-:W-:Y:S02]  /*18b0*/  SEL R5, R5, R11, P0 ;  /* 0x0000000b05057207 */ /* 0x000fe40000000000 */
[----:B------:R-:W-:Y:S02]  /*18c0*/  SEL R8, R8, R10, P0 ;  /* 0x0000000a08087207 */ /* 0x000fe40000000000 */
[----:B------:R-:W-:-:S02]  /*18d0*/  SEL R4, R6, R9, P0 ;  /* 0x0000000906047207 */ /* 0x000fc40000000000 */
[----:B------:R-:W-:Y:S02]  /*18e0*/  IADD3 R10, P2, PT, R7, 0x1, RZ ;  /* 0x00000001070a7810 */ /* 0x000fe40007f5e0ff */
[----:B------:R-:W-:Y:S01]  /*18f0*/  ISETP.GE.U32.AND P0, PT, R5, R2, PT ;  /* 0x000000020500720c */ /* 0x000fe20003f06070 */
[----:B------:R-:W-:Y:S01]  /*1900*/  IMAD.MOV.U32 R2, RZ, RZ, R0 ;  /* 0x000000ffff027224 */ /* 0x000fe200078e0000 */
[----:B------:R-:W-:Y:S01]  /*1910*/  ISETP.NE.AND.EX P1, PT, R3, RZ, PT, P1 ;  /* 0x000000ff0300720c */ /* 0x000fe20003f25310 */
[----:B------:R-:W-:Y:S01]  /*1920*/  IMAD.X R11, RZ, RZ, R4, P2 ;  /* 0x000000ffff0b7224 */ /* 0x000fe200010e0604 */
[----:B------:R-:W-:Y:S01]  /*1930*/  ISETP.GE.U32.AND.EX P0, PT, R8, R3, PT, P0 ;  /* 0x000000030800720c */ /* 0x000fe20003f06100 */
[----:B------:R-:W-:-:S03]  /*1940*/  IMAD.MOV.U32 R3, RZ, RZ, 0x0 ;  /* 0x00000000ff037424 */ /* 0x000fc600078e00ff */
[----:B------:R-:W-:Y:S02]  /*1950*/  SEL R10, R10, R7, P0 ;  /* 0x000000070a0a7207 */ /* 0x000fe40000000000 */
[----:B------:R-:W-:Y:S02]  /*1960*/  SEL R11, R11, R4, P0 ;  /* 0x000000040b0b7207 */ /* 0x000fe40000000000 */
[----:B------:R-:W-:Y:S02]  /*1970*/  SEL R10, R10, 0xffffffff, P1 ;  /* 0xffffffff0a0a7807 */ /* 0x000fe40000800000 */
[----:B------:R-:W-:Y:S01]  /*1980*/  SEL R11, R11, 0xffffffff, P1 ;  /* 0xffffffff0b0b7807 */ /* 0x000fe20000800000 */
[----:B------:R-:W-:Y:S06]  /*1990*/  RET.REL.NODEC R2 `(_Z24processImageSmoothFilterP8RgbPixelmmmS0_) ;  /* 0xffffffe402987950 */ /* 0x000fec0003c3ffff */
        .weak           $__internal_1_$__cuda_sm3x_div_rn_noftz_f32_slowpath
        .type           $__internal_1_$__cuda_sm3x_div_rn_noftz_f32_slowpath,@function
        .size           $__internal_1_$__cuda_sm3x_div_rn_noftz_f32_slowpath,(.L_x_34 - $__internal_1_$__cuda_sm3x_div_rn_noftz_f32_slowpath)
$__internal_1_$__cuda_sm3x_div_rn_noftz_f32_slowpath:
[--C-:B------:R-:W-:Y:S01]  /*19a0*/  SHF.R.U32.HI R7, RZ, 0x17, R3.reuse ;  /* 0x00000017ff077819 */ /* 0x100fe20000011603 */
[----:B------:R-:W-:Y:S01]  /*19b0*/  BSSY.RECONVERGENT B1, `(.L_x_21) ;  /* 0x0000063000017945 */ /* 0x000fe20003800200 */
[----:B------:R-:W-:Y:S01]  /*19c0*/  SHF.R.U32.HI R6, RZ, 0x17, R0 ;  /* 0x00000017ff067819 */ /* 0x000fe20000011600 */
[----:B------:R-:W-:Y:S01]  /*19d0*/  IMAD.MOV.U32 R9, RZ, RZ, R3 ;  /* 0x000000ffff097224 */ /* 0x000fe200078e0003 */
[----:B------:R-:W-:Y:S02]  /*19e0*/  LOP3.LUT R7, R7, 0xff, RZ, 0xc0, !PT ;  /* 0x000000ff07077812 */ /* 0x000fe400078ec0ff */
[----:B------:R-:W-:-:S03]  /*19f0*/  LOP3.LUT R14, R6, 0xff, RZ, 0xc0, !PT ;  /* 0x000000ff060e7812 */ /* 0x000fc600078ec0ff */
[----:B------:R-:W-:Y:S02]  /*1a00*/  VIADD R10, R7, 0xffffffff ;  /* 0xffffffff070a7836 */ /* 0x000fe40000000000 */
[----:B------:R-:W-:-:S03]  /*1a10*/  VIADD R8, R14, 0xffffffff ;  /* 0xffffffff0e087836 */ /* 0x000fc60000000000 */
[----:B------:R-:W-:-:S04]  /*1a20*/  ISETP.GT.U32.AND P0, PT, R10, 0xfd, PT ;  /* 0x000000fd0a00780c */ /* 0x000fc80003f04070 */
[----:B------:R-:W-:-:S13]  /*1a30*/  ISETP.GT.U32.OR P0, PT, R8, 0xfd, P0 ;  /* 0x000000fd0800780c */ /* 0x000fda0000704470 */
[----:B------:R-:W-:Y:S01]  /*1a40*/  @!P0 IMAD.MOV.U32 R6, RZ, RZ, RZ ;  /* 0x000000ffff068224 */ /* 0x000fe200078e00ff */
[----:B------:R-:W-:Y:S06]  /*1a50*/  @!P0 BRA `(.L_x_22) ;  /* 0x00000000005c8947 */ /* 0x000fec0003800000 */
[----:B------:R-:W-:Y:S02]  /*1a60*/  FSETP.GTU.FTZ.AND P0, PT, |R0|, +INF , PT ;  /* 0x7f8000000000780b */ /* 0x000fe40003f1c200 */
[----:B------:R-:W-:-:S04]  /*1a70*/  FSETP.GTU.FTZ.AND P1, PT, |R3|, +INF , PT ;  /* 0x7f8000000300780b */ /* 0x000fc80003f3c200 */
[----:B------:R-:W-:-:S13]  /*1a80*/  PLOP3.LUT P0, PT, P0, P1, PT, 0xf8, 0x8f ;  /* 0x00000000008f781c */ /* 0x000fda0000703f70 */
[----:B------:R-:W-:Y:S05]  /*1a90*/  @P0 BRA `(.L_x_23) ;  /* 0x00000004004c0947 */ /* 0x000fea0003800000 */
[----:B------:R-:W-:-:S13]  /*1aa0*/  LOP3.LUT P0, RZ, R9, 0x7fffffff, R0, 0xc8, !PT ;  /* 0x7fffffff09ff7812 */ /* 0x000fda000780c800 */
[----:B------:R-:W-:Y:S05]  /*1ab0*/  @!P0 BRA `(.L_x_24) ;  /* 0x00000004003c8947 */ /* 0x000fea0003800000 */
[C---:B------:R-:W-:Y:S02]  /*1ac0*/  FSETP.NEU.FTZ.AND P1, PT, |R0|.reuse, +INF , PT ;  /* 0x7f8000000000780b */ /* 0x040fe40003f3d200 */
[----:B------:R-:W-:Y:S02]  /*1ad0*/  FSETP.NEU.FTZ.AND P2, PT, |R3|, +INF , PT ;  /* 0x7f8000000300780b */ /* 0x000fe40003f5d200 */
[----:B------:R-:W-:-:S11]  /*1ae0*/  FSETP.NEU.FTZ.AND P0, PT, |R0|, +INF , PT ;  /* 0x7f8000000000780b */ /* 0x000fd60003f1d200 */
[----:B------:R-:W-:Y:S05]  /*1af0*/  @!P2 BRA !P1, `(.L_x_24) ;  /* 0x00000004002ca947 */ /* 0x000fea0004800000 */
[----:B------:R-:W-:-:S04]  /*1b00*/  LOP3.LUT P1, RZ, R0, 0x7fffffff, RZ, 0xc0, !PT ;  /* 0x7fffffff00ff7812 */ /* 0x000fc8000782c0ff */
[----:B------:R-:W-:-:S13]  /*1b10*/  PLOP3.LUT P1, PT, P2, P1, PT, 0x2f, 0xf2 ;  /* 0x0000000000f2781c */ /* 0x000fda0001722577 */
[----:B------:R-:W-:Y:S05]  /*1b20*/  @P1 BRA `(.L_x_25) ;  /* 0x0000000400181947 */ /* 0x000fea0003800000 */
[----:B------:R-:W-:-:S04]  /*1b30*/  LOP3.LUT P1, RZ, R9, 0x7fffffff, RZ, 0xc0, !PT ;  /* 0x7fffffff09ff7812 */ /* 0x000fc8000782c0ff */
[----:B------:R-:W-:-:S13]  /*1b40*/  PLOP3.LUT P0, PT, P0, P1, PT, 0x2f, 0xf2 ;  /* 0x0000000000f2781c */ /* 0x000fda0000702577 */
[----:B------:R-:W-:Y:S05]  /*1b50*/  @P0 BRA `(.L_x_26) ;  /* 0x0000000400000947 */ /* 0x000fea0003800000 */
[----:B------:R-:W-:Y:S02]  /*1b60*/  ISETP.GE.AND P0, PT, R8, RZ, PT ;  /* 0x000000ff0800720c */ /* 0x000fe40003f06270 */
[----:B------:R-:W-:-:S11]  /*1b70*/  ISETP.GE.AND P1, PT, R10, RZ, PT ;  /* 0x000000ff0a00720c */ /* 0x000fd60003f26270 */
[----:B------:R-:W-:Y:S02]  /*1b80*/  @P0 IMAD.MOV.U32 R6, RZ, RZ, RZ ;  /* 0x000000ffff060224 */ /* 0x000fe400078e00ff */
[----:B------:R-:W-:Y:S01]  /*1b90*/  @!P0 FFMA R0, R0, 1.84467440737095516160e+19, RZ ;  /* 0x5f80000000008823 */ /* 0x000fe200000000ff */
[----:B------:R-:W-:Y:S02]  /*1ba0*/  @!P0 IMAD.MOV.U32 R6, RZ, RZ, -0x40 ;  /* 0xffffffc0ff068424 */ /* 0x000fe400078e00ff */
[----:B------:R-:W-:Y:S02]  /*1bb0*/  @!P1 FFMA R9, R3, 1.84467440737095516160e+19, RZ ;  /* 0x5f80000003099823 */ /* 0x000fe400000000ff */
[----:B------:R-:W-:-:S07]  /*1bc0*/  @!P1 VIADD R6, R6, 0x40 ;  /* 0x0000004006069836 */ /* 0x000fce0000000000 */
.L_x_22:
[----:B------:R-:W-:Y:S01]  /*1bd0*/  LEA R8, R7, 0xc0800000, 0x17 ;  /* 0xc080000007087811 */ /* 0x000fe200078eb8ff */
[----:B------:R-:W-:Y:S04]  /*1be0*/  BSSY.RECONVERGENT B2, `(.L_x_27) ;  /* 0x0000036000027945 */ /* 0x000fe80003800200 */
[----:B------:R-:W-:Y:S02]  /*1bf0*/  IMAD.IADD R9, R9, 0x1, -R8 ;  /* 0x0000000109097824 */ /* 0x000fe400078e0a08 */
[----:B------:R-:W-:Y:S02]  /*1c00*/  VIADD R8, R14, 0xffffff81 ;  /* 0xffffff810e087836 */ /* 0x000fe40000000000 */
[----:B------:R0:W1:Y:S01]  /*1c10*/  MUFU.RCP R10, R9 ;  /* 0x00000009000a7308 */ /* 0x0000620000001000 */
[----:B------:R-:W-:Y:S01]  /*1c20*/  FADD.FTZ R11, -R9, -RZ ;  /* 0x800000ff090b7221 */ /* 0x000fe20000010100 */
[C---:B------:R-:W-:Y:S01]  /*1c30*/  IMAD R0, R8.reuse, -0x800000, R0 ;  /* 0xff80000008007824 */ /* 0x040fe200078e0200 */
[----:B0-----:R-:W-:-:S05]  /*1c40*/  IADD3 R9, PT, PT, R8, 0x7f, -R7 ;  /* 0x0000007f08097810 */ /* 0x001fca0007ffe807 */
[----:B------:R-:W-:Y:S02]  /*1c50*/  IMAD.IADD R9, R9, 0x1, R6 ;  /* 0x0000000109097824 */ /* 0x000fe400078e0206 */
[----:B-1----:R-:W-:-:S04]  /*1c60*/  FFMA R19, R10, R11, 1 ;  /* 0x3f8000000a137423 */ /* 0x002fc8000000000b */
[----:B------:R-:W-:-:S04]  /*1c70*/  FFMA R21, R10, R19, R10 ;  /* 0x000000130a157223 */ /* 0x000fc8000000000a */
[----:B------:R-:W-:-:S04]  /*1c80*/  FFMA R10, R0, R21, RZ ;  /* 0x00000015000a7223 */ /* 0x000fc800000000ff */
[----:B------:R-:W-:-:S04]  /*1c90*/  FFMA R19, R11, R10, R0 ;  /* 0x0000000a0b137223 */ /* 0x000fc80000000000 */
[----:B------:R-:W-:-:S04]  /*1ca0*/  FFMA R10, R21, R19, R10 ;  /* 0x00000013150a7223 */ /* 0x000fc8000000000a */
[----:B------:R-:W-:-:S04]  /*1cb0*/  FFMA R11, R11, R10, R0 ;  /* 0x0000000a0b0b7223 */ /* 0x000fc80000000000 */
[----:B------:R-:W-:-:S05]  /*1cc0*/  FFMA R0, R21, R11, R10 ;  /* 0x0000000b15007223 */ /* 0x000fca000000000a */
[----:B------:R-:W-:-:S04]  /*1cd0*/  SHF.R.U32.HI R7, RZ, 0x17, R0 ;  /* 0x00000017ff077819 */ /* 0x000fc80000011600 */
[----:B------:R-:W-:-:S05]  /*1ce0*/  LOP3.LUT R7, R7, 0xff, RZ, 0xc0, !PT ;  /* 0x000000ff07077812 */ /* 0x000fca00078ec0ff */
[----:B------:R-:W-:-:S04]  /*1cf0*/  IMAD.IADD R14, R7, 0x1, R9 ;  /* 0x00000001070e7824 */ /* 0x000fc800078e0209 */
[----:B------:R-:W-:-:S05]  /*1d00*/  VIADD R6, R14, 0xffffffff ;  /* 0xffffffff0e067836 */ /* 0x000fca0000000000 */
[----:B------:R-:W-:-:S13]  /*1d10*/  ISETP.GE.U32.AND P0, PT, R6, 0xfe, PT ;  /* 0x000000fe0600780c */ /* 0x000fda0003f06070 */
[----:B------:R-:W-:Y:S05]  /*1d20*/  @!P0 BRA `(.L_x_28) ;  /* 0x0000000000808947 */ /* 0x000fea0003800000 */
[----:B------:R-:W-:-:S13]  /*1d30*/  ISETP.GT.AND P0, PT, R14, 0xfe, PT ;  /* 0x000000fe0e00780c */ /* 0x000fda0003f04270 */
[----:B------:R-:W-:Y:S05]  /*1d40*/  @P0 BRA `(.L_x_29) ;  /* 0x00000000006c0947 */ /* 0x000fea0003800000 */
[----:B------:R-:W-:-:S13]  /*1d50*/  ISETP.GE.AND P0, PT, R14, 0x1, PT ;  /* 0x000000010e00780c */ /* 0x000fda0003f06270 */
[----:B------:R-:W-:Y:S05]  /*1d60*/  @P0 BRA `(.L_x_30) ;  /* 0x0000000000740947 */ /* 0x000fea0003800000 */
[----:B------:R-:W-:Y:S02]  /*1d70*/  ISETP.GE.AND P0, PT, R14, -0x18, PT ;  /* 0xffffffe80e00780c */ /* 0x000fe40003f06270 */
[----:B------:R-:W-:-:S11]  /*1d80*/  LOP3.LUT R0, R0, 0x80000000, RZ, 0xc0, !PT ;  /* 0x8000000000007812 */ /* 0x000fd600078ec0ff */
[----:B------:R-:W-:Y:S05]  /*1d90*/  @!P0 BRA `(.L_x_30) ;  /* 0x0000000000688947 */ /* 0x000fea0003800000 */
[CCC-:B------:R-:W-:Y:S01]  /*1da0*/  FFMA.RZ R6, R21.reuse, R11.reuse, R10.reuse ;  /* 0x0000000b15067223 */ /* 0x1c0fe2000000c00a */
[C---:B------:R-:W-:Y:S02]  /*1db0*/  VIADD R9, R14.reuse, 0x20 ;  /* 0x000000200e097836 */ /* 0x040fe40000000000 */
[CCC-:B------:R-:W-:Y:S01]  /*1dc0*/  FFMA.RM R7, R21.reuse, R11.reuse, R10.reuse ;  /* 0x0000000b15077223 */ /* 0x1c0fe2000000400a */
[----:B------:R-:W-:Y:S02]  /*1dd0*/  ISETP.NE.AND P2, PT, R14, RZ, PT ;  /* 0x000000ff0e00720c */ /* 0x000fe40003f45270 */
[----:B------:R-:W-:Y:S01]  /*1de0*/  LOP3.LUT R8, R6, 0x7fffff, RZ, 0xc0, !PT ;  /* 0x007fffff06087812 */ /* 0x000fe200078ec0ff */
[----:B------:R-:W-:Y:S01]  /*1df0*/  FFMA.RP R6, R21, R11, R10 ;  /* 0x0000000b15067223 */ /* 0x000fe2000000800a */
[----:B------:R-:W-:Y:S01]  /*1e00*/  IMAD.MOV R10, RZ, RZ, -R14 ;  /* 0x000000ffff0a7224 */ /* 0x000fe200078e0a0e */
[----:B------:R-:W-:Y:S02]  /*1e10*/  ISETP.NE.AND P1, PT, R14, RZ, PT ;  /* 0x000000ff0e00720c */ /* 0x000fe40003f25270 */
[----:B------:R-:W-:-:S02]  /*1e20*/  LOP3.LUT R8, R8, 0x800000, RZ, 0xfc, !PT ;  /* 0x0080000008087812 */ /* 0x000fc400078efcff */
[----:B------:R-:W-:Y:S02]  /*1e30*/  FSETP.NEU.FTZ.AND P0, PT, R6, R7, PT ;  /* 0x000000070600720b */ /* 0x000fe40003f1d000 */
[----:B------:R-:W-:Y:S02]  /*1e40*/  SHF.L.U32 R9, R8, R9, RZ ;  /* 0x0000000908097219 */ /* 0x000fe400000006ff */
[----:B------:R-:W-:Y:S02]  /*1e50*/  SEL R7, R10, RZ, P2 ;  /* 0x000000ff0a077207 */ /* 0x000fe40001000000 */
[----:B------:R-:W-:Y:S02]  /*1e60*/  ISETP.NE.AND P1, PT, R9, RZ, P1 ;  /* 0x000000ff0900720c */ /* 0x000fe40000f25270 */
[----:B------:R-:W-:Y:S02]  /*1e70*/  SHF.R.U32.HI R7, RZ, R7, R8 ;  /* 0x00000007ff077219 */ /* 0x000fe40000011608 */
[----:B------:R-:W-:-:S02]  /*1e80*/  PLOP3.LUT P0, PT, P0, P1, PT, 0xf8, 0x8f ;  /* 0x00000000008f781c */ /* 0x000fc40000703f70 */
[----:B------:R-:W-:Y:S02]  /*1e90*/  SHF.R.U32.HI R9, RZ, 0x1, R7 ;  /* 0x00000001ff097819 */ /* 0x000fe40000011607 */
[----:B------:R-:W-:-:S04]  /*1ea0*/  SEL R6, RZ, 0x1, !P0 ;  /* 0x00000001ff067807 */ /* 0x000fc80004000000 */
[----:B------:R-:W-:-:S04]  /*1eb0*/  LOP3.LUT R6, R6, 0x1, R9, 0xf8, !PT ;  /* 0x0000000106067812 */ /* 0x000fc800078ef809 */
[----:B------:R-:W-:-:S05]  /*1ec0*/  LOP3.LUT R6, R6, R7, RZ, 0xc0, !PT ;  /* 0x0000000706067212 */ /* 0x000fca00078ec0ff */
[----:B------:R-:W-:-:S05]  /*1ed0*/  IMAD.IADD R9, R9, 0x1, R6 ;  /* 0x0000000109097824 */ /* 0x000fca00078e0206 */
[----:B------:R-:W-:Y:S01]  /*1ee0*/  LOP3.LUT R0, R9, R0, RZ, 0xfc, !PT ;  /* 0x0000000009007212 */ /* 0x000fe200078efcff */
[----:B------:R-:W-:Y:S06]  /*1ef0*/  BRA `(.L_x_30) ;  /* 0x0000000000107947 */ /* 0x000fec0003800000 */
.L_x_29:
[----:B------:R-:W-:-:S04]  /*1f00*/  LOP3.LUT R0, R0, 0x80000000, RZ, 0xc0, !PT ;  /* 0x8000000000007812 */ /* 0x000fc800078ec0ff */
[----:B------:R-:W-:Y:S01]  /*1f10*/  LOP3.LUT R0, R0, 0x7f800000, RZ, 0xfc, !PT ;  /* 0x7f80000000007812 */ /* 0x000fe200078efcff */
[----:B------:R-:W-:Y:S06]  /*1f20*/  BRA `(.L_x_30) ;  /* 0x0000000000047947 */ /* 0x000fec0003800000 */
.L_x_28:
[----:B------:R-:W-:-:S07]  /*1f30*/  IMAD R0, R9, 0x800000, R0 ;  /* 0x0080000009007824 */ /* 0x000fce00078e0200 */
.L_x_30:
[----:B------:R-:W-:Y:S05]  /*1f40*/  BSYNC.RECONVERGENT B2 ;  /* 0x0000000000027941 */ /* 0x000fea0003800200 */
.L_x_27:
[----:B------:R-:W-:Y:S05]  /*1f50*/  BRA `(.L_x_31) ;  /* 0x0000000000207947 */ /* 0x000fea0003800000 */
.L_x_26:
[----:B------:R-:W-:-:S04]  /*1f60*/  LOP3.LUT R0, R9, 0x80000000, R0, 0x48, !PT ;  /* 0x8000000009007812 */ /* 0x000fc800078e4800 */
[----:B------:R-:W-:Y:S01]  /*1f70*/  LOP3.LUT R0, R0, 0x7f800000, RZ, 0xfc, !PT ;  /* 0x7f80000000007812 */ /* 0x000fe200078efcff */
[----:B------:R-:W-:Y:S06]  /*1f80*/  BRA `(.L_x_31) ;  /* 0x0000000000147947 */ /* 0x000fec0003800000 */
.L_x_25:
[----:B------:R-:W-:Y:S01]  /*1f90*/  LOP3.LUT R0, R9, 0x80000000, R0, 0x48, !PT ;  /* 0x8000000009007812 */ /* 0x000fe200078e4800 */
[----:B------:R-:W-:Y:S06]  /*1fa0*/  BRA `(.L_x_31) ;  /* 0x00000000000c7947 */ /* 0x000fec0003800000 */
.L_x_24:
[----:B------:R-:W0:Y:S01]  /*1fb0*/  MUFU.RSQ R0, -QNAN ;  /* 0xffc0000000007908 */ /* 0x000e220000001400 */
[----:B------:R-:W-:Y:S05]  /*1fc0*/  BRA `(.L_x_31) ;  /* 0x0000000000047947 */ /* 0x000fea0003800000 */
.L_x_23:
[----:B------:R-:W-:-:S07]  /*1fd0*/  FADD.FTZ R0, R0, R3 ;  /* 0x0000000300007221 */ /* 0x000fce0000010000 */
.L_x_31:
[----:B------:R-:W-:Y:S05]  /*1fe0*/  BSYNC.RECONVERGENT B1 ;  /* 0x0000000000017941 */ /* 0x000fea0003800200 */
.L_x_21:
[----:B------:R-:W-:Y:S02]  /*1ff0*/  IMAD.MOV.U32 R6, RZ, RZ, R2 ;  /* 0x000000ffff067224 */ /* 0x000fe400078e0002 */
[----:B------:R-:W-:-:S04]  /*2000*/  IMAD.MOV.U32 R7, RZ, RZ, 0x0 ;  /* 0x00000000ff077424 */ /* 0x000fc800078e00ff */
[----:B0-----:R-:W-:Y:S05]  /*2010*/  RET.REL.NODEC R6 `(_Z24processImageSmoothFilterP8RgbPixelmmmS0_) ;  /* 0xffffffdc06f87950 */ /* 0x001fea0003c3ffff */
.L_x_32:
[----:B------:R-:W-:-:S00]  /*2020*/  BRA `(.L_x_32) ;  /* 0xfffffffc00fc7947 */ /* 0x000fc0000383ffff */
[----:B------:R-:W-:-:S00]  /*2030*/  NOP ;  /* 0x0000000000007918 */ /* 0x000fc00000000000 */
        /* <DEDUP_REMOVED lines=12> */
.L_x_34:


//--------------------- .nv.shared.reserved.0     --------------------------
	.section	.nv.shared.reserved.0,"aw",@nobits
	.weak		__nv_reservedSMEM_offset_0_alias
	.size		__nv_reservedSMEM_offset_0_alias, 0, 64
	.other		__nv_reservedSMEM_offset_0_alias,@"STO_CUDA_RESERVED_SHARED STV_DEFAULT"
__nv_reservedSMEM_offset_0_alias:
	.zero		0
	.zero		64


//--------------------- .nv.constant0._Z24processImageSmoothFilterP8RgbPixelmmmS0_ --------------------------
	.section	.nv.constant0._Z24processImageSmoothFilterP8RgbPixelmmmS0_,"a",@progbits
	.sectionflags	@""
	.align	4
.nv.constant0._Z24processImageSmoothFilterP8RgbPixelmmmS0_:
	.zero		936


//--------------------- SYMBOLS --------------------------

	.type		.nv.reservedSmem.offset0,@object
	.size		.nv.reservedSmem.offset0,0x4
